//
// Generated by NVIDIA NVVM Compiler
//
// Compiler Build ID: CL-36424714
// Cuda compilation tools, release 13.0, V13.0.88
// Based on NVVM 20.0.0
//

.version 9.0
.target sm_100
.address_size 64

	// .globl	_Z9ux_kerneliddddddddjdPjS_S_S_y
.func  (.param .align 16 .b8 func_retval0[16]) __internal_trig_reduction_slowpathd
(
	.param .b64 __internal_trig_reduction_slowpathd_param_0
)
;
.global .align 4 .b8 precalc_xorwow_matrix[102400];
.global .align 4 .b8 precalc_xorwow_offset_matrix[102400];
.global .align 4 .b8 mrg32k3aM1[2304];
.global .align 4 .b8 mrg32k3aM2[2304];
.global .align 4 .b8 mrg32k3aM1SubSeq[2016];
.global .align 4 .b8 mrg32k3aM2SubSeq[2016];
.global .align 4 .b8 mrg32k3aM1Seq[2304];
.global .align 4 .b8 mrg32k3aM2Seq[2304];
.const .align 8 .b8 __cr_lgamma_table[72];
.extern .shared .align 16 .b8 sdata[];
.global .align 8 .b8 __cudart_i2opi_d[144] = {8, 93, 141, 31, 177, 95, 251, 107, 234, 146, 82, 138, 247, 57, 7, 61, 123, 241, 229, 235, 199, 186, 39, 117, 45, 234, 95, 158, 102, 63, 70, 79, 183, 9, 203, 39, 207, 126, 54, 109, 31, 109, 10, 90, 139, 17, 47, 239, 15, 152, 5, 222, 255, 151, 248, 31, 59, 40, 249, 189, 139, 95, 132, 156, 244, 57, 83, 131, 57, 214, 145, 57, 65, 126, 95, 180, 38, 112, 156, 233, 132, 68, 187, 46, 245, 53, 130, 232, 62, 167, 41, 177, 28, 235, 29, 254, 28, 146, 209, 9, 234, 46, 73, 6, 224, 210, 77, 66, 58, 110, 36, 183, 97, 197, 187, 222, 171, 99, 81, 254, 65, 144, 67, 60, 153, 149, 98, 219, 192, 221, 52, 245, 209, 87, 39, 252, 41, 21, 68, 78, 110, 131, 249, 162};
.global .align 16 .b8 __cudart_sin_cos_coeffs[128] = {70, 210, 176, 44, 241, 229, 90, 190, 146, 227, 172, 105, 227, 29, 199, 62, 161, 98, 219, 25, 160, 1, 42, 191, 24, 8, 17, 17, 17, 17, 129, 63, 84, 85, 85, 85, 85, 85, 197, 191, 0, 0, 0, 0, 0, 0, 0, 0, 0, 0, 0, 0, 0, 0, 0, 0, 100, 129, 253, 32, 131, 255, 168, 189, 40, 133, 239, 193, 167, 238, 33, 62, 217, 230, 6, 142, 79, 126, 146, 190, 233, 188, 221, 25, 160, 1, 250, 62, 71, 93, 193, 22, 108, 193, 86, 191, 81, 85, 85, 85, 85, 85, 165, 63, 0, 0, 0, 0, 0, 0, 224, 191, 0, 0, 0, 0, 0, 0, 240, 63};

.visible .entry _Z9ux_kerneliddddddddjdPjS_S_S_y(
	.param .u32 _Z9ux_kerneliddddddddjdPjS_S_S_y_param_0,
	.param .f64 _Z9ux_kerneliddddddddjdPjS_S_S_y_param_1,
	.param .f64 _Z9ux_kerneliddddddddjdPjS_S_S_y_param_2,
	.param .f64 _Z9ux_kerneliddddddddjdPjS_S_S_y_param_3,
	.param .f64 _Z9ux_kerneliddddddddjdPjS_S_S_y_param_4,
	.param .f64 _Z9ux_kerneliddddddddjdPjS_S_S_y_param_5,
	.param .f64 _Z9ux_kerneliddddddddjdPjS_S_S_y_param_6,
	.param .f64 _Z9ux_kerneliddddddddjdPjS_S_S_y_param_7,
	.param .f64 _Z9ux_kerneliddddddddjdPjS_S_S_y_param_8,
	.param .u32 _Z9ux_kerneliddddddddjdPjS_S_S_y_param_9,
	.param .f64 _Z9ux_kerneliddddddddjdPjS_S_S_y_param_10,
	.param .u64 .ptr .align 1 _Z9ux_kerneliddddddddjdPjS_S_S_y_param_11,
	.param .u64 .ptr .align 1 _Z9ux_kerneliddddddddjdPjS_S_S_y_param_12,
	.param .u64 .ptr .align 1 _Z9ux_kerneliddddddddjdPjS_S_S_y_param_13,
	.param .u64 .ptr .align 1 _Z9ux_kerneliddddddddjdPjS_S_S_y_param_14,
	.param .u64 _Z9ux_kerneliddddddddjdPjS_S_S_y_param_15
)
{
	.reg .pred 	%p<134>;
	.reg .b32 	%r<941>;
	.reg .b64 	%rd<53>;
	.reg .b64 	%fd<442>;

	ld.param.u32 	%r278, [_Z9ux_kerneliddddddddjdPjS_S_S_y_param_0];
	ld.param.f64 	%fd113, [_Z9ux_kerneliddddddddjdPjS_S_S_y_param_1];
	ld.param.f64 	%fd114, [_Z9ux_kerneliddddddddjdPjS_S_S_y_param_2];
	ld.param.f64 	%fd115, [_Z9ux_kerneliddddddddjdPjS_S_S_y_param_3];
	ld.param.f64 	%fd116, [_Z9ux_kerneliddddddddjdPjS_S_S_y_param_4];
	ld.param.f64 	%fd117, [_Z9ux_kerneliddddddddjdPjS_S_S_y_param_5];
	ld.param.f64 	%fd118, [_Z9ux_kerneliddddddddjdPjS_S_S_y_param_6];
	ld.param.f64 	%fd119, [_Z9ux_kerneliddddddddjdPjS_S_S_y_param_7];
	ld.param.f64 	%fd120, [_Z9ux_kerneliddddddddjdPjS_S_S_y_param_8];
	ld.param.u32 	%r277, [_Z9ux_kerneliddddddddjdPjS_S_S_y_param_9];
	ld.param.f64 	%fd121, [_Z9ux_kerneliddddddddjdPjS_S_S_y_param_10];
	ld.param.u64 	%rd3, [_Z9ux_kerneliddddddddjdPjS_S_S_y_param_13];
	ld.param.u64 	%rd5, [_Z9ux_kerneliddddddddjdPjS_S_S_y_param_15];
	mov.u32 	%r1, %ctaid.x;
	setp.ge.s32 	%p1, %r1, %r278;
	@%p1 bra 	$L__BB0_126;
	mov.u32 	%r2, %tid.x;
	mov.u32 	%r940, %ntid.x;
	mul.wide.u32 	%rd6, %r1, %r940;
	cvt.u64.u32 	%rd7, %r2;
	add.s64 	%rd8, %rd6, %rd7;
	cvt.u32.u64 	%r4, %rd5;
	{ .reg .b32 tmp; mov.b64 {tmp, %r5}, %rd5; }
	cvt.u32.u64 	%r851, %rd8;
	{ .reg .b32 tmp; mov.b64 {tmp, %r850}, %rd8; }
	mov.b32 	%r113, 0;
	mov.b32 	%r280, -766435501;
	mul.hi.u32 	%r281, %r280, %r113;
	mov.b32 	%r282, -845247145;
	mul.hi.u32 	%r283, %r282, %r851;
	mul.lo.s32 	%r284, %r851, -845247145;
	xor.b32  	%r285, %r283, %r4;
	xor.b32  	%r286, %r281, %r850;
	xor.b32  	%r287, %r286, %r5;
	add.s32 	%r8, %r4, -1640531527;
	add.s32 	%r9, %r5, -1150833019;
	mul.hi.u32 	%r288, %r280, %r285;
	mul.lo.s32 	%r289, %r285, -766435501;
	mul.hi.u32 	%r290, %r282, %r287;
	mul.lo.s32 	%r291, %r287, -845247145;
	xor.b32  	%r292, %r284, %r290;
	xor.b32  	%r293, %r292, %r8;
	xor.b32  	%r294, %r288, %r9;
	add.s32 	%r10, %r4, 1013904242;
	add.s32 	%r11, %r5, 1993301258;
	mul.hi.u32 	%r295, %r280, %r293;
	mul.lo.s32 	%r296, %r293, -766435501;
	mul.hi.u32 	%r297, %r282, %r294;
	mul.lo.s32 	%r298, %r294, -845247145;
	xor.b32  	%r299, %r291, %r297;
	xor.b32  	%r300, %r299, %r10;
	xor.b32  	%r301, %r289, %r295;
	xor.b32  	%r302, %r301, %r11;
	add.s32 	%r12, %r4, -626627285;
	add.s32 	%r13, %r5, 842468239;
	mul.hi.u32 	%r303, %r280, %r300;
	mul.lo.s32 	%r304, %r300, -766435501;
	mul.hi.u32 	%r305, %r282, %r302;
	mul.lo.s32 	%r306, %r302, -845247145;
	xor.b32  	%r307, %r298, %r305;
	xor.b32  	%r308, %r307, %r12;
	xor.b32  	%r309, %r296, %r303;
	xor.b32  	%r310, %r309, %r13;
	add.s32 	%r14, %r4, 2027808484;
	add.s32 	%r15, %r5, -308364780;
	mul.hi.u32 	%r311, %r280, %r308;
	mul.lo.s32 	%r312, %r308, -766435501;
	mul.hi.u32 	%r313, %r282, %r310;
	mul.lo.s32 	%r314, %r310, -845247145;
	xor.b32  	%r315, %r306, %r313;
	xor.b32  	%r316, %r315, %r14;
	xor.b32  	%r317, %r304, %r311;
	xor.b32  	%r318, %r317, %r15;
	add.s32 	%r16, %r4, 387276957;
	add.s32 	%r17, %r5, -1459197799;
	mul.hi.u32 	%r319, %r280, %r316;
	mul.lo.s32 	%r320, %r316, -766435501;
	mul.hi.u32 	%r321, %r282, %r318;
	mul.lo.s32 	%r322, %r318, -845247145;
	xor.b32  	%r323, %r314, %r321;
	xor.b32  	%r324, %r323, %r16;
	xor.b32  	%r325, %r312, %r319;
	xor.b32  	%r326, %r325, %r17;
	add.s32 	%r18, %r4, -1253254570;
	add.s32 	%r19, %r5, 1684936478;
	mul.hi.u32 	%r327, %r280, %r324;
	mul.lo.s32 	%r328, %r324, -766435501;
	mul.hi.u32 	%r329, %r282, %r326;
	mul.lo.s32 	%r330, %r326, -845247145;
	xor.b32  	%r331, %r322, %r329;
	xor.b32  	%r332, %r331, %r18;
	xor.b32  	%r333, %r320, %r327;
	xor.b32  	%r334, %r333, %r19;
	add.s32 	%r20, %r4, 1401181199;
	add.s32 	%r21, %r5, 534103459;
	mul.hi.u32 	%r335, %r280, %r332;
	mul.lo.s32 	%r336, %r332, -766435501;
	mul.hi.u32 	%r337, %r282, %r334;
	mul.lo.s32 	%r338, %r334, -845247145;
	xor.b32  	%r339, %r330, %r337;
	xor.b32  	%r340, %r339, %r20;
	xor.b32  	%r341, %r328, %r335;
	xor.b32  	%r342, %r341, %r21;
	add.s32 	%r22, %r4, -239350328;
	add.s32 	%r23, %r5, -616729560;
	mul.hi.u32 	%r343, %r280, %r340;
	mul.lo.s32 	%r344, %r340, -766435501;
	mul.hi.u32 	%r345, %r282, %r342;
	mul.lo.s32 	%r346, %r342, -845247145;
	xor.b32  	%r347, %r338, %r345;
	xor.b32  	%r348, %r347, %r22;
	xor.b32  	%r349, %r336, %r343;
	xor.b32  	%r350, %r349, %r23;
	add.s32 	%r24, %r4, -1879881855;
	add.s32 	%r25, %r5, -1767562579;
	mul.hi.u32 	%r351, %r280, %r348;
	mul.lo.s32 	%r114, %r348, -766435501;
	mul.hi.u32 	%r352, %r282, %r350;
	mul.lo.s32 	%r848, %r350, -845247145;
	xor.b32  	%r353, %r346, %r352;
	xor.b32  	%r849, %r353, %r24;
	xor.b32  	%r354, %r344, %r351;
	xor.b32  	%r847, %r354, %r25;
	setp.ge.u32 	%p2, %r2, %r277;
	mov.u32 	%r852, %r113;
	mov.u32 	%r121, %r113;
	mov.u32 	%r31, %r113;
	@%p2 bra 	$L__BB0_6;
	mov.f64 	%fd122, 0d0000000000000000;
	mov.f64 	%fd123, 0d7FF0000000000000;
	mul.rn.f64 	%fd1, %fd123, %fd122;
	mov.b32 	%r31, 0;
	mov.u64 	%rd11, __cudart_sin_cos_coeffs;
	mov.u32 	%r30, %r2;
	mov.u32 	%r121, %r31;
	mov.u32 	%r852, %r31;
	mov.u32 	%r113, %r31;
$L__BB0_3:
	mov.f64 	%fd412, %fd113;
	mov.f64 	%fd413, %fd114;
$L__BB0_4:
	setp.geu.f64 	%p3, %fd413, 0d0000000000000000;
	@%p3 bra 	$L__BB0_11;
	neg.f64 	%fd413, %fd413;
	bra.uni 	$L__BB0_14;
$L__BB0_6:
	setp.ge.u32 	%p34, %r2, %r277;
	mov.b32 	%r93, 0;
	@%p34 bra 	$L__BB0_40;
	mov.f64 	%fd194, 0d0000000000000000;
	mov.f64 	%fd195, 0d7FF0000000000000;
	mul.rn.f64 	%fd2, %fd195, %fd194;
	mov.b32 	%r93, 0;
	mov.u64 	%rd19, __cudart_sin_cos_coeffs;
	mov.u32 	%r92, %r2;
$L__BB0_8:
	mov.f64 	%fd420, %fd115;
	mov.f64 	%fd421, %fd116;
$L__BB0_9:
	setp.geu.f64 	%p35, %fd421, 0d0000000000000000;
	@%p35 bra 	$L__BB0_45;
	neg.f64 	%fd421, %fd421;
	bra.uni 	$L__BB0_48;
$L__BB0_11:
	setp.leu.f64 	%p4, %fd413, 0d4010000000000000;
	@%p4 bra 	$L__BB0_13;
	add.f64 	%fd413, %fd413, 0dC010000000000000;
	bra.uni 	$L__BB0_14;
$L__BB0_13:
	setp.gt.f64 	%p5, %fd413, 0d3FF0000000000000;
	setp.lt.f64 	%p6, %fd413, 0d4008000000000000;
	setp.gt.f64 	%p7, %fd412, 0d4000000000000000;
	mov.f64 	%fd124, 0d4010000000000000;
	sub.f64 	%fd125, %fd124, %fd412;
	selp.f64 	%fd126, %fd125, %fd412, %p6;
	selp.f64 	%fd127, %fd126, %fd412, %p7;
	selp.f64 	%fd412, %fd127, %fd412, %p5;
$L__BB0_14:
	add.f64 	%fd128, %fd412, 0dC000000000000000;
	add.f64 	%fd10, %fd413, 0dBFF0000000000000;
	mul.f64 	%fd129, %fd10, %fd10;
	fma.rn.f64 	%fd11, %fd128, %fd128, %fd129;
	add.f64 	%fd12, %fd413, 0dC008000000000000;
	mul.f64 	%fd130, %fd12, %fd12;
	fma.rn.f64 	%fd13, %fd128, %fd128, %fd130;
	setp.gtu.f64 	%p8, %fd412, 0d4000000000000000;
	@%p8 bra 	$L__BB0_16;
	sqrt.rn.f64 	%fd131, %fd13;
	sqrt.rn.f64 	%fd132, %fd11;
	setp.lt.f64 	%p9, %fd412, %fd131;
	selp.f64 	%fd133, %fd412, %fd131, %p9;
	setp.lt.f64 	%p10, %fd132, %fd131;
	selp.f64 	%fd134, %fd132, %fd131, %p10;
	setp.lt.f64 	%p11, %fd412, %fd132;
	selp.f64 	%fd414, %fd133, %fd134, %p11;
	bra.uni 	$L__BB0_21;
$L__BB0_16:
	setp.geu.f64 	%p12, %fd413, 0d3FF0000000000000;
	@%p12 bra 	$L__BB0_18;
	mov.f64 	%fd139, 0d3FF0000000000000;
	sub.f64 	%fd140, %fd139, %fd413;
	mov.f64 	%fd141, 0d4008000000000000;
	sub.f64 	%fd142, %fd141, %fd412;
	setp.lt.f64 	%p16, %fd140, %fd142;
	selp.f64 	%fd414, %fd140, %fd142, %p16;
	bra.uni 	$L__BB0_21;
$L__BB0_18:
	setp.leu.f64 	%p13, %fd413, 0d4008000000000000;
	@%p13 bra 	$L__BB0_20;
	mov.f64 	%fd137, 0d4008000000000000;
	sub.f64 	%fd138, %fd137, %fd412;
	setp.lt.f64 	%p15, %fd138, %fd12;
	selp.f64 	%fd414, %fd138, %fd12, %p15;
	bra.uni 	$L__BB0_21;
$L__BB0_20:
	mov.f64 	%fd135, 0d4008000000000000;
	sub.f64 	%fd136, %fd135, %fd413;
	setp.lt.f64 	%p14, %fd10, %fd136;
	selp.f64 	%fd414, %fd10, %fd136, %p14;
$L__BB0_21:
	setp.geu.f64 	%p17, %fd414, %fd121;
	@%p17 bra 	$L__BB0_23;
	setp.gt.f64 	%p32, %fd412, 0d3FB999999999999A;
	selp.u32 	%r449, 1, 0, %p32;
	add.s32 	%r31, %r31, %r449;
	add.s32 	%r30, %r30, %r940;
	setp.lt.u32 	%p33, %r30, %r277;
	@%p33 bra 	$L__BB0_3;
	bra.uni 	$L__BB0_6;
$L__BB0_23:
	mov.b32 	%r799, 2;
	setp.eq.s32 	%p18, %r113, 1;
	mov.u32 	%r798, %r848;
	mov.u32 	%r800, %r114;
	@%p18 bra 	$L__BB0_32;
	setp.eq.s32 	%p19, %r113, 3;
	@%p19 bra 	$L__BB0_28;
	setp.ne.s32 	%p20, %r113, 2;
	@%p20 bra 	$L__BB0_27;
	mov.b32 	%r799, 3;
	mov.u32 	%r798, %r847;
	mov.u32 	%r800, %r114;
	bra.uni 	$L__BB0_32;
$L__BB0_27:
	add.s32 	%r799, %r113, 1;
	mov.u32 	%r798, %r849;
	mov.u32 	%r800, %r114;
	bra.uni 	$L__BB0_32;
$L__BB0_28:
	add.s32 	%r121, %r121, 1;
	setp.ne.s32 	%p21, %r121, 0;
	@%p21 bra 	$L__BB0_31;
	add.s32 	%r852, %r852, 1;
	setp.ne.s32 	%p22, %r852, 0;
	@%p22 bra 	$L__BB0_31;
	add.s32 	%r851, %r851, 1;
	setp.eq.s32 	%p23, %r851, 0;
	selp.u32 	%r358, 1, 0, %p23;
	add.s32 	%r850, %r850, %r358;
	mov.b32 	%r852, 0;
$L__BB0_31:
	mov.b32 	%r360, -766435501;
	mul.hi.u32 	%r361, %r360, %r121;
	mul.lo.s32 	%r362, %r121, -766435501;
	mov.b32 	%r363, -845247145;
	mul.hi.u32 	%r364, %r363, %r851;
	mul.lo.s32 	%r365, %r851, -845247145;
	xor.b32  	%r366, %r364, %r4;
	xor.b32  	%r367, %r366, %r852;
	xor.b32  	%r368, %r361, %r5;
	xor.b32  	%r369, %r368, %r850;
	mul.hi.u32 	%r370, %r360, %r367;
	mul.lo.s32 	%r371, %r367, -766435501;
	mul.hi.u32 	%r372, %r363, %r369;
	mul.lo.s32 	%r373, %r369, -845247145;
	xor.b32  	%r374, %r365, %r372;
	xor.b32  	%r375, %r374, %r8;
	xor.b32  	%r376, %r362, %r370;
	xor.b32  	%r377, %r376, %r9;
	mul.hi.u32 	%r378, %r360, %r375;
	mul.lo.s32 	%r379, %r375, -766435501;
	mul.hi.u32 	%r380, %r363, %r377;
	mul.lo.s32 	%r381, %r377, -845247145;
	xor.b32  	%r382, %r373, %r380;
	xor.b32  	%r383, %r382, %r10;
	xor.b32  	%r384, %r371, %r378;
	xor.b32  	%r385, %r384, %r11;
	mul.hi.u32 	%r386, %r360, %r383;
	mul.lo.s32 	%r387, %r383, -766435501;
	mul.hi.u32 	%r388, %r363, %r385;
	mul.lo.s32 	%r389, %r385, -845247145;
	xor.b32  	%r390, %r381, %r388;
	xor.b32  	%r391, %r390, %r12;
	xor.b32  	%r392, %r379, %r386;
	xor.b32  	%r393, %r392, %r13;
	mul.hi.u32 	%r394, %r360, %r391;
	mul.lo.s32 	%r395, %r391, -766435501;
	mul.hi.u32 	%r396, %r363, %r393;
	mul.lo.s32 	%r397, %r393, -845247145;
	xor.b32  	%r398, %r389, %r396;
	xor.b32  	%r399, %r398, %r14;
	xor.b32  	%r400, %r387, %r394;
	xor.b32  	%r401, %r400, %r15;
	mul.hi.u32 	%r402, %r360, %r399;
	mul.lo.s32 	%r403, %r399, -766435501;
	mul.hi.u32 	%r404, %r363, %r401;
	mul.lo.s32 	%r405, %r401, -845247145;
	xor.b32  	%r406, %r397, %r404;
	xor.b32  	%r407, %r406, %r16;
	xor.b32  	%r408, %r395, %r402;
	xor.b32  	%r409, %r408, %r17;
	mul.hi.u32 	%r410, %r360, %r407;
	mul.lo.s32 	%r411, %r407, -766435501;
	mul.hi.u32 	%r412, %r363, %r409;
	mul.lo.s32 	%r413, %r409, -845247145;
	xor.b32  	%r414, %r405, %r412;
	xor.b32  	%r415, %r414, %r18;
	xor.b32  	%r416, %r403, %r410;
	xor.b32  	%r417, %r416, %r19;
	mul.hi.u32 	%r418, %r360, %r415;
	mul.lo.s32 	%r419, %r415, -766435501;
	mul.hi.u32 	%r420, %r363, %r417;
	mul.lo.s32 	%r421, %r417, -845247145;
	xor.b32  	%r422, %r413, %r420;
	xor.b32  	%r423, %r422, %r20;
	xor.b32  	%r424, %r411, %r418;
	xor.b32  	%r425, %r424, %r21;
	mul.hi.u32 	%r426, %r360, %r423;
	mul.lo.s32 	%r427, %r423, -766435501;
	mul.hi.u32 	%r428, %r363, %r425;
	mul.lo.s32 	%r429, %r425, -845247145;
	xor.b32  	%r430, %r421, %r428;
	xor.b32  	%r431, %r430, %r22;
	xor.b32  	%r432, %r419, %r426;
	xor.b32  	%r433, %r432, %r23;
	mul.hi.u32 	%r434, %r360, %r431;
	mul.lo.s32 	%r800, %r431, -766435501;
	mul.hi.u32 	%r435, %r363, %r433;
	mul.lo.s32 	%r848, %r433, -845247145;
	xor.b32  	%r436, %r429, %r435;
	xor.b32  	%r849, %r436, %r24;
	xor.b32  	%r437, %r427, %r434;
	xor.b32  	%r847, %r437, %r25;
	mov.b32 	%r799, 0;
	mov.u32 	%r798, %r114;
$L__BB0_32:
	cvt.rn.f64.u32 	%fd143, %r798;
	fma.rn.f64 	%fd144, %fd143, 0d3DF0000000000000, 0d3DF0000000000000;
	mul.f64 	%fd19, %fd144, 0d401921FB54442D18;
	setp.eq.f64 	%p24, %fd19, 0d7FF0000000000000;
	mov.b32 	%r808, 0;
	mov.f64 	%fd415, %fd1;
	@%p24 bra 	$L__BB0_35;
	mul.f64 	%fd145, %fd19, 0d3FE45F306DC9C883;
	cvt.rni.s32.f64 	%r808, %fd145;
	cvt.rn.f64.s32 	%fd146, %r808;
	fma.rn.f64 	%fd147, %fd146, 0dBFF921FB54442D18, %fd19;
	fma.rn.f64 	%fd148, %fd146, 0dBC91A62633145C00, %fd147;
	fma.rn.f64 	%fd415, %fd146, 0dB97B839A252049C0, %fd148;
	setp.ltu.f64 	%p25, %fd19, 0d41E0000000000000;
	@%p25 bra 	$L__BB0_35;
	{ // callseq 0, 0
	.param .b64 param0;
	st.param.f64 	[param0], %fd19;
	.param .align 16 .b8 retval0[16];
	call.uni (retval0), 
	__internal_trig_reduction_slowpathd, 
	(
	param0
	);
	ld.param.f64 	%fd415, [retval0];
	ld.param.b32 	%r808, [retval0+8];
	} // callseq 0
$L__BB0_35:
	shl.b32 	%r442, %r808, 6;
	cvt.u64.u32 	%rd9, %r442;
	and.b64  	%rd10, %rd9, 64;
	add.s64 	%rd12, %rd11, %rd10;
	mul.rn.f64 	%fd150, %fd415, %fd415;
	and.b32  	%r443, %r808, 1;
	setp.eq.b32 	%p27, %r443, 1;
	selp.f64 	%fd151, 0dBDA8FF8320FD8164, 0d3DE5DB65F9785EBA, %p27;
	ld.global.nc.v2.f64 	{%fd152, %fd153}, [%rd12];
	fma.rn.f64 	%fd154, %fd151, %fd150, %fd152;
	fma.rn.f64 	%fd155, %fd154, %fd150, %fd153;
	ld.global.nc.v2.f64 	{%fd156, %fd157}, [%rd12+16];
	fma.rn.f64 	%fd158, %fd155, %fd150, %fd156;
	fma.rn.f64 	%fd159, %fd158, %fd150, %fd157;
	ld.global.nc.v2.f64 	{%fd160, %fd161}, [%rd12+32];
	fma.rn.f64 	%fd162, %fd159, %fd150, %fd160;
	fma.rn.f64 	%fd163, %fd162, %fd150, %fd161;
	fma.rn.f64 	%fd164, %fd163, %fd415, %fd415;
	fma.rn.f64 	%fd165, %fd163, %fd150, 0d3FF0000000000000;
	selp.f64 	%fd166, %fd165, %fd164, %p27;
	and.b32  	%r444, %r808, 2;
	setp.eq.s32 	%p28, %r444, 0;
	mov.f64 	%fd167, 0d0000000000000000;
	sub.f64 	%fd168, %fd167, %fd166;
	selp.f64 	%fd23, %fd166, %fd168, %p28;
	mov.b32 	%r810, 1;
	mov.f64 	%fd417, %fd1;
	@%p24 bra 	$L__BB0_39;
	mul.f64 	%fd169, %fd19, 0d3FE45F306DC9C883;
	cvt.rni.s32.f64 	%r809, %fd169;
	cvt.rn.f64.s32 	%fd170, %r809;
	fma.rn.f64 	%fd171, %fd170, 0dBFF921FB54442D18, %fd19;
	fma.rn.f64 	%fd172, %fd170, 0dBC91A62633145C00, %fd171;
	fma.rn.f64 	%fd417, %fd170, 0dB97B839A252049C0, %fd172;
	setp.ltu.f64 	%p29, %fd19, 0d41E0000000000000;
	@%p29 bra 	$L__BB0_38;
	{ // callseq 1, 0
	.param .b64 param0;
	st.param.f64 	[param0], %fd19;
	.param .align 16 .b8 retval0[16];
	call.uni (retval0), 
	__internal_trig_reduction_slowpathd, 
	(
	param0
	);
	ld.param.f64 	%fd417, [retval0];
	ld.param.b32 	%r809, [retval0+8];
	} // callseq 1
$L__BB0_38:
	add.s32 	%r810, %r809, 1;
$L__BB0_39:
	shl.b32 	%r446, %r810, 6;
	cvt.u64.u32 	%rd13, %r446;
	and.b64  	%rd14, %rd13, 64;
	add.s64 	%rd16, %rd11, %rd14;
	mul.rn.f64 	%fd174, %fd417, %fd417;
	and.b32  	%r447, %r810, 1;
	setp.eq.b32 	%p30, %r447, 1;
	selp.f64 	%fd175, 0dBDA8FF8320FD8164, 0d3DE5DB65F9785EBA, %p30;
	ld.global.nc.v2.f64 	{%fd176, %fd177}, [%rd16];
	fma.rn.f64 	%fd178, %fd175, %fd174, %fd176;
	fma.rn.f64 	%fd179, %fd178, %fd174, %fd177;
	ld.global.nc.v2.f64 	{%fd180, %fd181}, [%rd16+16];
	fma.rn.f64 	%fd182, %fd179, %fd174, %fd180;
	fma.rn.f64 	%fd183, %fd182, %fd174, %fd181;
	ld.global.nc.v2.f64 	{%fd184, %fd185}, [%rd16+32];
	fma.rn.f64 	%fd186, %fd183, %fd174, %fd184;
	fma.rn.f64 	%fd187, %fd186, %fd174, %fd185;
	fma.rn.f64 	%fd188, %fd187, %fd417, %fd417;
	fma.rn.f64 	%fd189, %fd187, %fd174, 0d3FF0000000000000;
	selp.f64 	%fd190, %fd189, %fd188, %p30;
	and.b32  	%r448, %r810, 2;
	setp.eq.s32 	%p31, %r448, 0;
	mov.f64 	%fd191, 0d0000000000000000;
	sub.f64 	%fd192, %fd191, %fd190;
	selp.f64 	%fd193, %fd190, %fd192, %p31;
	fma.rn.f64 	%fd412, %fd414, %fd23, %fd412;
	fma.rn.f64 	%fd413, %fd414, %fd193, %fd413;
	mov.u32 	%r113, %r799;
	mov.u32 	%r114, %r800;
	bra.uni 	$L__BB0_4;
$L__BB0_40:
	setp.ge.u32 	%p66, %r2, %r277;
	mov.b32 	%r155, 0;
	@%p66 bra 	$L__BB0_74;
	mov.f64 	%fd266, 0d0000000000000000;
	mov.f64 	%fd267, 0d7FF0000000000000;
	mul.rn.f64 	%fd30, %fd267, %fd266;
	mov.b32 	%r155, 0;
	mov.u64 	%rd27, __cudart_sin_cos_coeffs;
	mov.u32 	%r154, %r2;
$L__BB0_42:
	mov.f64 	%fd428, %fd117;
	mov.f64 	%fd429, %fd118;
$L__BB0_43:
	setp.geu.f64 	%p67, %fd429, 0d0000000000000000;
	@%p67 bra 	$L__BB0_79;
	neg.f64 	%fd429, %fd429;
	bra.uni 	$L__BB0_82;
$L__BB0_45:
	setp.leu.f64 	%p36, %fd421, 0d4010000000000000;
	@%p36 bra 	$L__BB0_47;
	add.f64 	%fd421, %fd421, 0dC010000000000000;
	bra.uni 	$L__BB0_48;
$L__BB0_47:
	setp.gt.f64 	%p37, %fd421, 0d3FF0000000000000;
	setp.lt.f64 	%p38, %fd421, 0d4008000000000000;
	setp.gt.f64 	%p39, %fd420, 0d4000000000000000;
	mov.f64 	%fd196, 0d4010000000000000;
	sub.f64 	%fd197, %fd196, %fd420;
	selp.f64 	%fd198, %fd197, %fd420, %p38;
	selp.f64 	%fd199, %fd198, %fd420, %p39;
	selp.f64 	%fd420, %fd199, %fd420, %p37;
$L__BB0_48:
	add.f64 	%fd200, %fd420, 0dC000000000000000;
	add.f64 	%fd38, %fd421, 0dBFF0000000000000;
	mul.f64 	%fd201, %fd38, %fd38;
	fma.rn.f64 	%fd39, %fd200, %fd200, %fd201;
	add.f64 	%fd40, %fd421, 0dC008000000000000;
	mul.f64 	%fd202, %fd40, %fd40;
	fma.rn.f64 	%fd41, %fd200, %fd200, %fd202;
	setp.gtu.f64 	%p40, %fd420, 0d4000000000000000;
	@%p40 bra 	$L__BB0_50;
	sqrt.rn.f64 	%fd203, %fd41;
	sqrt.rn.f64 	%fd204, %fd39;
	setp.lt.f64 	%p41, %fd420, %fd203;
	selp.f64 	%fd205, %fd420, %fd203, %p41;
	setp.lt.f64 	%p42, %fd204, %fd203;
	selp.f64 	%fd206, %fd204, %fd203, %p42;
	setp.lt.f64 	%p43, %fd420, %fd204;
	selp.f64 	%fd422, %fd205, %fd206, %p43;
	bra.uni 	$L__BB0_55;
$L__BB0_50:
	setp.geu.f64 	%p44, %fd421, 0d3FF0000000000000;
	@%p44 bra 	$L__BB0_52;
	mov.f64 	%fd211, 0d3FF0000000000000;
	sub.f64 	%fd212, %fd211, %fd421;
	mov.f64 	%fd213, 0d4008000000000000;
	sub.f64 	%fd214, %fd213, %fd420;
	setp.lt.f64 	%p48, %fd212, %fd214;
	selp.f64 	%fd422, %fd212, %fd214, %p48;
	bra.uni 	$L__BB0_55;
$L__BB0_52:
	setp.leu.f64 	%p45, %fd421, 0d4008000000000000;
	@%p45 bra 	$L__BB0_54;
	mov.f64 	%fd209, 0d4008000000000000;
	sub.f64 	%fd210, %fd209, %fd420;
	setp.lt.f64 	%p47, %fd210, %fd40;
	selp.f64 	%fd422, %fd210, %fd40, %p47;
	bra.uni 	$L__BB0_55;
$L__BB0_54:
	mov.f64 	%fd207, 0d4008000000000000;
	sub.f64 	%fd208, %fd207, %fd421;
	setp.lt.f64 	%p46, %fd38, %fd208;
	selp.f64 	%fd422, %fd38, %fd208, %p46;
$L__BB0_55:
	setp.geu.f64 	%p49, %fd422, %fd121;
	@%p49 bra 	$L__BB0_57;
	setp.gt.f64 	%p64, %fd420, 0d3FB999999999999A;
	selp.u32 	%r545, 1, 0, %p64;
	add.s32 	%r93, %r93, %r545;
	add.s32 	%r92, %r92, %r940;
	setp.lt.u32 	%p65, %r92, %r277;
	@%p65 bra 	$L__BB0_8;
	bra.uni 	$L__BB0_40;
$L__BB0_57:
	mov.b32 	%r845, 2;
	setp.eq.s32 	%p50, %r113, 1;
	mov.u32 	%r844, %r848;
	mov.u32 	%r846, %r114;
	@%p50 bra 	$L__BB0_66;
	setp.eq.s32 	%p51, %r113, 3;
	@%p51 bra 	$L__BB0_62;
	setp.ne.s32 	%p52, %r113, 2;
	@%p52 bra 	$L__BB0_61;
	mov.b32 	%r845, 3;
	mov.u32 	%r844, %r847;
	mov.u32 	%r846, %r114;
	bra.uni 	$L__BB0_66;
$L__BB0_61:
	add.s32 	%r845, %r113, 1;
	mov.u32 	%r844, %r849;
	mov.u32 	%r846, %r114;
	bra.uni 	$L__BB0_66;
$L__BB0_62:
	add.s32 	%r121, %r121, 1;
	setp.ne.s32 	%p53, %r121, 0;
	@%p53 bra 	$L__BB0_65;
	add.s32 	%r852, %r852, 1;
	setp.ne.s32 	%p54, %r852, 0;
	@%p54 bra 	$L__BB0_65;
	add.s32 	%r851, %r851, 1;
	setp.eq.s32 	%p55, %r851, 0;
	selp.u32 	%r454, 1, 0, %p55;
	add.s32 	%r850, %r850, %r454;
	mov.b32 	%r852, 0;
$L__BB0_65:
	mov.b32 	%r456, -766435501;
	mul.hi.u32 	%r457, %r456, %r121;
	mul.lo.s32 	%r458, %r121, -766435501;
	mov.b32 	%r459, -845247145;
	mul.hi.u32 	%r460, %r459, %r851;
	mul.lo.s32 	%r461, %r851, -845247145;
	xor.b32  	%r462, %r460, %r4;
	xor.b32  	%r463, %r462, %r852;
	xor.b32  	%r464, %r457, %r5;
	xor.b32  	%r465, %r464, %r850;
	mul.hi.u32 	%r466, %r456, %r463;
	mul.lo.s32 	%r467, %r463, -766435501;
	mul.hi.u32 	%r468, %r459, %r465;
	mul.lo.s32 	%r469, %r465, -845247145;
	xor.b32  	%r470, %r461, %r468;
	xor.b32  	%r471, %r470, %r8;
	xor.b32  	%r472, %r458, %r466;
	xor.b32  	%r473, %r472, %r9;
	mul.hi.u32 	%r474, %r456, %r471;
	mul.lo.s32 	%r475, %r471, -766435501;
	mul.hi.u32 	%r476, %r459, %r473;
	mul.lo.s32 	%r477, %r473, -845247145;
	xor.b32  	%r478, %r469, %r476;
	xor.b32  	%r479, %r478, %r10;
	xor.b32  	%r480, %r467, %r474;
	xor.b32  	%r481, %r480, %r11;
	mul.hi.u32 	%r482, %r456, %r479;
	mul.lo.s32 	%r483, %r479, -766435501;
	mul.hi.u32 	%r484, %r459, %r481;
	mul.lo.s32 	%r485, %r481, -845247145;
	xor.b32  	%r486, %r477, %r484;
	xor.b32  	%r487, %r486, %r12;
	xor.b32  	%r488, %r475, %r482;
	xor.b32  	%r489, %r488, %r13;
	mul.hi.u32 	%r490, %r456, %r487;
	mul.lo.s32 	%r491, %r487, -766435501;
	mul.hi.u32 	%r492, %r459, %r489;
	mul.lo.s32 	%r493, %r489, -845247145;
	xor.b32  	%r494, %r485, %r492;
	xor.b32  	%r495, %r494, %r14;
	xor.b32  	%r496, %r483, %r490;
	xor.b32  	%r497, %r496, %r15;
	mul.hi.u32 	%r498, %r456, %r495;
	mul.lo.s32 	%r499, %r495, -766435501;
	mul.hi.u32 	%r500, %r459, %r497;
	mul.lo.s32 	%r501, %r497, -845247145;
	xor.b32  	%r502, %r493, %r500;
	xor.b32  	%r503, %r502, %r16;
	xor.b32  	%r504, %r491, %r498;
	xor.b32  	%r505, %r504, %r17;
	mul.hi.u32 	%r506, %r456, %r503;
	mul.lo.s32 	%r507, %r503, -766435501;
	mul.hi.u32 	%r508, %r459, %r505;
	mul.lo.s32 	%r509, %r505, -845247145;
	xor.b32  	%r510, %r501, %r508;
	xor.b32  	%r511, %r510, %r18;
	xor.b32  	%r512, %r499, %r506;
	xor.b32  	%r513, %r512, %r19;
	mul.hi.u32 	%r514, %r456, %r511;
	mul.lo.s32 	%r515, %r511, -766435501;
	mul.hi.u32 	%r516, %r459, %r513;
	mul.lo.s32 	%r517, %r513, -845247145;
	xor.b32  	%r518, %r509, %r516;
	xor.b32  	%r519, %r518, %r20;
	xor.b32  	%r520, %r507, %r514;
	xor.b32  	%r521, %r520, %r21;
	mul.hi.u32 	%r522, %r456, %r519;
	mul.lo.s32 	%r523, %r519, -766435501;
	mul.hi.u32 	%r524, %r459, %r521;
	mul.lo.s32 	%r525, %r521, -845247145;
	xor.b32  	%r526, %r517, %r524;
	xor.b32  	%r527, %r526, %r22;
	xor.b32  	%r528, %r515, %r522;
	xor.b32  	%r529, %r528, %r23;
	mul.hi.u32 	%r530, %r456, %r527;
	mul.lo.s32 	%r846, %r527, -766435501;
	mul.hi.u32 	%r531, %r459, %r529;
	mul.lo.s32 	%r848, %r529, -845247145;
	xor.b32  	%r532, %r525, %r531;
	xor.b32  	%r849, %r532, %r24;
	xor.b32  	%r533, %r523, %r530;
	xor.b32  	%r847, %r533, %r25;
	mov.b32 	%r845, 0;
	mov.u32 	%r844, %r114;
$L__BB0_66:
	cvt.rn.f64.u32 	%fd215, %r844;
	fma.rn.f64 	%fd216, %fd215, 0d3DF0000000000000, 0d3DF0000000000000;
	mul.f64 	%fd47, %fd216, 0d401921FB54442D18;
	setp.eq.f64 	%p56, %fd47, 0d7FF0000000000000;
	mov.b32 	%r854, 0;
	mov.f64 	%fd423, %fd2;
	@%p56 bra 	$L__BB0_69;
	mul.f64 	%fd217, %fd47, 0d3FE45F306DC9C883;
	cvt.rni.s32.f64 	%r854, %fd217;
	cvt.rn.f64.s32 	%fd218, %r854;
	fma.rn.f64 	%fd219, %fd218, 0dBFF921FB54442D18, %fd47;
	fma.rn.f64 	%fd220, %fd218, 0dBC91A62633145C00, %fd219;
	fma.rn.f64 	%fd423, %fd218, 0dB97B839A252049C0, %fd220;
	setp.ltu.f64 	%p57, %fd47, 0d41E0000000000000;
	@%p57 bra 	$L__BB0_69;
	{ // callseq 2, 0
	.param .b64 param0;
	st.param.f64 	[param0], %fd47;
	.param .align 16 .b8 retval0[16];
	call.uni (retval0), 
	__internal_trig_reduction_slowpathd, 
	(
	param0
	);
	ld.param.f64 	%fd423, [retval0];
	ld.param.b32 	%r854, [retval0+8];
	} // callseq 2
$L__BB0_69:
	shl.b32 	%r538, %r854, 6;
	cvt.u64.u32 	%rd17, %r538;
	and.b64  	%rd18, %rd17, 64;
	add.s64 	%rd20, %rd19, %rd18;
	mul.rn.f64 	%fd222, %fd423, %fd423;
	and.b32  	%r539, %r854, 1;
	setp.eq.b32 	%p59, %r539, 1;
	selp.f64 	%fd223, 0dBDA8FF8320FD8164, 0d3DE5DB65F9785EBA, %p59;
	ld.global.nc.v2.f64 	{%fd224, %fd225}, [%rd20];
	fma.rn.f64 	%fd226, %fd223, %fd222, %fd224;
	fma.rn.f64 	%fd227, %fd226, %fd222, %fd225;
	ld.global.nc.v2.f64 	{%fd228, %fd229}, [%rd20+16];
	fma.rn.f64 	%fd230, %fd227, %fd222, %fd228;
	fma.rn.f64 	%fd231, %fd230, %fd222, %fd229;
	ld.global.nc.v2.f64 	{%fd232, %fd233}, [%rd20+32];
	fma.rn.f64 	%fd234, %fd231, %fd222, %fd232;
	fma.rn.f64 	%fd235, %fd234, %fd222, %fd233;
	fma.rn.f64 	%fd236, %fd235, %fd423, %fd423;
	fma.rn.f64 	%fd237, %fd235, %fd222, 0d3FF0000000000000;
	selp.f64 	%fd238, %fd237, %fd236, %p59;
	and.b32  	%r540, %r854, 2;
	setp.eq.s32 	%p60, %r540, 0;
	mov.f64 	%fd239, 0d0000000000000000;
	sub.f64 	%fd240, %fd239, %fd238;
	selp.f64 	%fd51, %fd238, %fd240, %p60;
	mov.b32 	%r856, 1;
	mov.f64 	%fd425, %fd2;
	@%p56 bra 	$L__BB0_73;
	mul.f64 	%fd241, %fd47, 0d3FE45F306DC9C883;
	cvt.rni.s32.f64 	%r855, %fd241;
	cvt.rn.f64.s32 	%fd242, %r855;
	fma.rn.f64 	%fd243, %fd242, 0dBFF921FB54442D18, %fd47;
	fma.rn.f64 	%fd244, %fd242, 0dBC91A62633145C00, %fd243;
	fma.rn.f64 	%fd425, %fd242, 0dB97B839A252049C0, %fd244;
	setp.ltu.f64 	%p61, %fd47, 0d41E0000000000000;
	@%p61 bra 	$L__BB0_72;
	{ // callseq 3, 0
	.param .b64 param0;
	st.param.f64 	[param0], %fd47;
	.param .align 16 .b8 retval0[16];
	call.uni (retval0), 
	__internal_trig_reduction_slowpathd, 
	(
	param0
	);
	ld.param.f64 	%fd425, [retval0];
	ld.param.b32 	%r855, [retval0+8];
	} // callseq 3
$L__BB0_72:
	add.s32 	%r856, %r855, 1;
$L__BB0_73:
	shl.b32 	%r542, %r856, 6;
	cvt.u64.u32 	%rd21, %r542;
	and.b64  	%rd22, %rd21, 64;
	add.s64 	%rd24, %rd19, %rd22;
	mul.rn.f64 	%fd246, %fd425, %fd425;
	and.b32  	%r543, %r856, 1;
	setp.eq.b32 	%p62, %r543, 1;
	selp.f64 	%fd247, 0dBDA8FF8320FD8164, 0d3DE5DB65F9785EBA, %p62;
	ld.global.nc.v2.f64 	{%fd248, %fd249}, [%rd24];
	fma.rn.f64 	%fd250, %fd247, %fd246, %fd248;
	fma.rn.f64 	%fd251, %fd250, %fd246, %fd249;
	ld.global.nc.v2.f64 	{%fd252, %fd253}, [%rd24+16];
	fma.rn.f64 	%fd254, %fd251, %fd246, %fd252;
	fma.rn.f64 	%fd255, %fd254, %fd246, %fd253;
	ld.global.nc.v2.f64 	{%fd256, %fd257}, [%rd24+32];
	fma.rn.f64 	%fd258, %fd255, %fd246, %fd256;
	fma.rn.f64 	%fd259, %fd258, %fd246, %fd257;
	fma.rn.f64 	%fd260, %fd259, %fd425, %fd425;
	fma.rn.f64 	%fd261, %fd259, %fd246, 0d3FF0000000000000;
	selp.f64 	%fd262, %fd261, %fd260, %p62;
	and.b32  	%r544, %r856, 2;
	setp.eq.s32 	%p63, %r544, 0;
	mov.f64 	%fd263, 0d0000000000000000;
	sub.f64 	%fd264, %fd263, %fd262;
	selp.f64 	%fd265, %fd262, %fd264, %p63;
	fma.rn.f64 	%fd420, %fd422, %fd51, %fd420;
	fma.rn.f64 	%fd421, %fd422, %fd265, %fd421;
	mov.u32 	%r113, %r845;
	mov.u32 	%r114, %r846;
	bra.uni 	$L__BB0_9;
$L__BB0_74:
	setp.ge.u32 	%p98, %r2, %r277;
	mov.b32 	%r904, 0;
	@%p98 bra 	$L__BB0_120;
	mov.f64 	%fd338, 0d0000000000000000;
	mov.f64 	%fd339, 0d7FF0000000000000;
	mul.rn.f64 	%fd58, %fd339, %fd338;
	mov.b32 	%r904, 0;
	mov.u64 	%rd35, __cudart_sin_cos_coeffs;
	mov.u32 	%r903, %r2;
$L__BB0_76:
	mov.f64 	%fd436, %fd119;
	mov.f64 	%fd437, %fd120;
$L__BB0_77:
	setp.geu.f64 	%p99, %fd437, 0d0000000000000000;
	@%p99 bra 	$L__BB0_108;
	neg.f64 	%fd437, %fd437;
	bra.uni 	$L__BB0_111;
$L__BB0_79:
	setp.leu.f64 	%p68, %fd429, 0d4010000000000000;
	@%p68 bra 	$L__BB0_81;
	add.f64 	%fd429, %fd429, 0dC010000000000000;
	bra.uni 	$L__BB0_82;
$L__BB0_81:
	setp.gt.f64 	%p69, %fd429, 0d3FF0000000000000;
	setp.lt.f64 	%p70, %fd429, 0d4008000000000000;
	setp.gt.f64 	%p71, %fd428, 0d4000000000000000;
	mov.f64 	%fd268, 0d4010000000000000;
	sub.f64 	%fd269, %fd268, %fd428;
	selp.f64 	%fd270, %fd269, %fd428, %p70;
	selp.f64 	%fd271, %fd270, %fd428, %p71;
	selp.f64 	%fd428, %fd271, %fd428, %p69;
$L__BB0_82:
	add.f64 	%fd272, %fd428, 0dC000000000000000;
	add.f64 	%fd66, %fd429, 0dBFF0000000000000;
	mul.f64 	%fd273, %fd66, %fd66;
	fma.rn.f64 	%fd67, %fd272, %fd272, %fd273;
	add.f64 	%fd68, %fd429, 0dC008000000000000;
	mul.f64 	%fd274, %fd68, %fd68;
	fma.rn.f64 	%fd69, %fd272, %fd272, %fd274;
	setp.gtu.f64 	%p72, %fd428, 0d4000000000000000;
	@%p72 bra 	$L__BB0_84;
	sqrt.rn.f64 	%fd275, %fd69;
	sqrt.rn.f64 	%fd276, %fd67;
	setp.lt.f64 	%p73, %fd428, %fd275;
	selp.f64 	%fd277, %fd428, %fd275, %p73;
	setp.lt.f64 	%p74, %fd276, %fd275;
	selp.f64 	%fd278, %fd276, %fd275, %p74;
	setp.lt.f64 	%p75, %fd428, %fd276;
	selp.f64 	%fd430, %fd277, %fd278, %p75;
	bra.uni 	$L__BB0_89;
$L__BB0_84:
	setp.geu.f64 	%p76, %fd429, 0d3FF0000000000000;
	@%p76 bra 	$L__BB0_86;
	mov.f64 	%fd283, 0d3FF0000000000000;
	sub.f64 	%fd284, %fd283, %fd429;
	mov.f64 	%fd285, 0d4008000000000000;
	sub.f64 	%fd286, %fd285, %fd428;
	setp.lt.f64 	%p80, %fd284, %fd286;
	selp.f64 	%fd430, %fd284, %fd286, %p80;
	bra.uni 	$L__BB0_89;
$L__BB0_86:
	setp.leu.f64 	%p77, %fd429, 0d4008000000000000;
	@%p77 bra 	$L__BB0_88;
	mov.f64 	%fd281, 0d4008000000000000;
	sub.f64 	%fd282, %fd281, %fd428;
	setp.lt.f64 	%p79, %fd282, %fd68;
	selp.f64 	%fd430, %fd282, %fd68, %p79;
	bra.uni 	$L__BB0_89;
$L__BB0_88:
	mov.f64 	%fd279, 0d4008000000000000;
	sub.f64 	%fd280, %fd279, %fd429;
	setp.lt.f64 	%p78, %fd66, %fd280;
	selp.f64 	%fd430, %fd66, %fd280, %p78;
$L__BB0_89:
	setp.geu.f64 	%p81, %fd430, %fd121;
	@%p81 bra 	$L__BB0_91;
	setp.gt.f64 	%p96, %fd428, 0d3FB999999999999A;
	selp.u32 	%r641, 1, 0, %p96;
	add.s32 	%r155, %r155, %r641;
	add.s32 	%r154, %r154, %r940;
	setp.lt.u32 	%p97, %r154, %r277;
	@%p97 bra 	$L__BB0_42;
	bra.uni 	$L__BB0_74;
$L__BB0_91:
	mov.b32 	%r891, 2;
	setp.eq.s32 	%p82, %r113, 1;
	mov.u32 	%r890, %r848;
	mov.u32 	%r892, %r114;
	@%p82 bra 	$L__BB0_100;
	setp.eq.s32 	%p83, %r113, 3;
	@%p83 bra 	$L__BB0_96;
	setp.ne.s32 	%p84, %r113, 2;
	@%p84 bra 	$L__BB0_95;
	mov.b32 	%r891, 3;
	mov.u32 	%r890, %r847;
	mov.u32 	%r892, %r114;
	bra.uni 	$L__BB0_100;
$L__BB0_95:
	add.s32 	%r891, %r113, 1;
	mov.u32 	%r890, %r849;
	mov.u32 	%r892, %r114;
	bra.uni 	$L__BB0_100;
$L__BB0_96:
	add.s32 	%r121, %r121, 1;
	setp.ne.s32 	%p85, %r121, 0;
	@%p85 bra 	$L__BB0_99;
	add.s32 	%r852, %r852, 1;
	setp.ne.s32 	%p86, %r852, 0;
	@%p86 bra 	$L__BB0_99;
	add.s32 	%r851, %r851, 1;
	setp.eq.s32 	%p87, %r851, 0;
	selp.u32 	%r550, 1, 0, %p87;
	add.s32 	%r850, %r850, %r550;
	mov.b32 	%r852, 0;
$L__BB0_99:
	mov.b32 	%r552, -766435501;
	mul.hi.u32 	%r553, %r552, %r121;
	mul.lo.s32 	%r554, %r121, -766435501;
	mov.b32 	%r555, -845247145;
	mul.hi.u32 	%r556, %r555, %r851;
	mul.lo.s32 	%r557, %r851, -845247145;
	xor.b32  	%r558, %r556, %r4;
	xor.b32  	%r559, %r558, %r852;
	xor.b32  	%r560, %r553, %r5;
	xor.b32  	%r561, %r560, %r850;
	mul.hi.u32 	%r562, %r552, %r559;
	mul.lo.s32 	%r563, %r559, -766435501;
	mul.hi.u32 	%r564, %r555, %r561;
	mul.lo.s32 	%r565, %r561, -845247145;
	xor.b32  	%r566, %r557, %r564;
	xor.b32  	%r567, %r566, %r8;
	xor.b32  	%r568, %r554, %r562;
	xor.b32  	%r569, %r568, %r9;
	mul.hi.u32 	%r570, %r552, %r567;
	mul.lo.s32 	%r571, %r567, -766435501;
	mul.hi.u32 	%r572, %r555, %r569;
	mul.lo.s32 	%r573, %r569, -845247145;
	xor.b32  	%r574, %r565, %r572;
	xor.b32  	%r575, %r574, %r10;
	xor.b32  	%r576, %r563, %r570;
	xor.b32  	%r577, %r576, %r11;
	mul.hi.u32 	%r578, %r552, %r575;
	mul.lo.s32 	%r579, %r575, -766435501;
	mul.hi.u32 	%r580, %r555, %r577;
	mul.lo.s32 	%r581, %r577, -845247145;
	xor.b32  	%r582, %r573, %r580;
	xor.b32  	%r583, %r582, %r12;
	xor.b32  	%r584, %r571, %r578;
	xor.b32  	%r585, %r584, %r13;
	mul.hi.u32 	%r586, %r552, %r583;
	mul.lo.s32 	%r587, %r583, -766435501;
	mul.hi.u32 	%r588, %r555, %r585;
	mul.lo.s32 	%r589, %r585, -845247145;
	xor.b32  	%r590, %r581, %r588;
	xor.b32  	%r591, %r590, %r14;
	xor.b32  	%r592, %r579, %r586;
	xor.b32  	%r593, %r592, %r15;
	mul.hi.u32 	%r594, %r552, %r591;
	mul.lo.s32 	%r595, %r591, -766435501;
	mul.hi.u32 	%r596, %r555, %r593;
	mul.lo.s32 	%r597, %r593, -845247145;
	xor.b32  	%r598, %r589, %r596;
	xor.b32  	%r599, %r598, %r16;
	xor.b32  	%r600, %r587, %r594;
	xor.b32  	%r601, %r600, %r17;
	mul.hi.u32 	%r602, %r552, %r599;
	mul.lo.s32 	%r603, %r599, -766435501;
	mul.hi.u32 	%r604, %r555, %r601;
	mul.lo.s32 	%r605, %r601, -845247145;
	xor.b32  	%r606, %r597, %r604;
	xor.b32  	%r607, %r606, %r18;
	xor.b32  	%r608, %r595, %r602;
	xor.b32  	%r609, %r608, %r19;
	mul.hi.u32 	%r610, %r552, %r607;
	mul.lo.s32 	%r611, %r607, -766435501;
	mul.hi.u32 	%r612, %r555, %r609;
	mul.lo.s32 	%r613, %r609, -845247145;
	xor.b32  	%r614, %r605, %r612;
	xor.b32  	%r615, %r614, %r20;
	xor.b32  	%r616, %r603, %r610;
	xor.b32  	%r617, %r616, %r21;
	mul.hi.u32 	%r618, %r552, %r615;
	mul.lo.s32 	%r619, %r615, -766435501;
	mul.hi.u32 	%r620, %r555, %r617;
	mul.lo.s32 	%r621, %r617, -845247145;
	xor.b32  	%r622, %r613, %r620;
	xor.b32  	%r623, %r622, %r22;
	xor.b32  	%r624, %r611, %r618;
	xor.b32  	%r625, %r624, %r23;
	mul.hi.u32 	%r626, %r552, %r623;
	mul.lo.s32 	%r892, %r623, -766435501;
	mul.hi.u32 	%r627, %r555, %r625;
	mul.lo.s32 	%r848, %r625, -845247145;
	xor.b32  	%r628, %r621, %r627;
	xor.b32  	%r849, %r628, %r24;
	xor.b32  	%r629, %r619, %r626;
	xor.b32  	%r847, %r629, %r25;
	mov.b32 	%r891, 0;
	mov.u32 	%r890, %r114;
$L__BB0_100:
	cvt.rn.f64.u32 	%fd287, %r890;
	fma.rn.f64 	%fd288, %fd287, 0d3DF0000000000000, 0d3DF0000000000000;
	mul.f64 	%fd75, %fd288, 0d401921FB54442D18;
	setp.eq.f64 	%p88, %fd75, 0d7FF0000000000000;
	mov.b32 	%r900, 0;
	mov.f64 	%fd431, %fd30;
	@%p88 bra 	$L__BB0_103;
	mul.f64 	%fd289, %fd75, 0d3FE45F306DC9C883;
	cvt.rni.s32.f64 	%r900, %fd289;
	cvt.rn.f64.s32 	%fd290, %r900;
	fma.rn.f64 	%fd291, %fd290, 0dBFF921FB54442D18, %fd75;
	fma.rn.f64 	%fd292, %fd290, 0dBC91A62633145C00, %fd291;
	fma.rn.f64 	%fd431, %fd290, 0dB97B839A252049C0, %fd292;
	setp.ltu.f64 	%p89, %fd75, 0d41E0000000000000;
	@%p89 bra 	$L__BB0_103;
	{ // callseq 4, 0
	.param .b64 param0;
	st.param.f64 	[param0], %fd75;
	.param .align 16 .b8 retval0[16];
	call.uni (retval0), 
	__internal_trig_reduction_slowpathd, 
	(
	param0
	);
	ld.param.f64 	%fd431, [retval0];
	ld.param.b32 	%r900, [retval0+8];
	} // callseq 4
$L__BB0_103:
	shl.b32 	%r634, %r900, 6;
	cvt.u64.u32 	%rd25, %r634;
	and.b64  	%rd26, %rd25, 64;
	add.s64 	%rd28, %rd27, %rd26;
	mul.rn.f64 	%fd294, %fd431, %fd431;
	and.b32  	%r635, %r900, 1;
	setp.eq.b32 	%p91, %r635, 1;
	selp.f64 	%fd295, 0dBDA8FF8320FD8164, 0d3DE5DB65F9785EBA, %p91;
	ld.global.nc.v2.f64 	{%fd296, %fd297}, [%rd28];
	fma.rn.f64 	%fd298, %fd295, %fd294, %fd296;
	fma.rn.f64 	%fd299, %fd298, %fd294, %fd297;
	ld.global.nc.v2.f64 	{%fd300, %fd301}, [%rd28+16];
	fma.rn.f64 	%fd302, %fd299, %fd294, %fd300;
	fma.rn.f64 	%fd303, %fd302, %fd294, %fd301;
	ld.global.nc.v2.f64 	{%fd304, %fd305}, [%rd28+32];
	fma.rn.f64 	%fd306, %fd303, %fd294, %fd304;
	fma.rn.f64 	%fd307, %fd306, %fd294, %fd305;
	fma.rn.f64 	%fd308, %fd307, %fd431, %fd431;
	fma.rn.f64 	%fd309, %fd307, %fd294, 0d3FF0000000000000;
	selp.f64 	%fd310, %fd309, %fd308, %p91;
	and.b32  	%r636, %r900, 2;
	setp.eq.s32 	%p92, %r636, 0;
	mov.f64 	%fd311, 0d0000000000000000;
	sub.f64 	%fd312, %fd311, %fd310;
	selp.f64 	%fd79, %fd310, %fd312, %p92;
	mov.b32 	%r902, 1;
	mov.f64 	%fd433, %fd30;
	@%p88 bra 	$L__BB0_107;
	mul.f64 	%fd313, %fd75, 0d3FE45F306DC9C883;
	cvt.rni.s32.f64 	%r901, %fd313;
	cvt.rn.f64.s32 	%fd314, %r901;
	fma.rn.f64 	%fd315, %fd314, 0dBFF921FB54442D18, %fd75;
	fma.rn.f64 	%fd316, %fd314, 0dBC91A62633145C00, %fd315;
	fma.rn.f64 	%fd433, %fd314, 0dB97B839A252049C0, %fd316;
	setp.ltu.f64 	%p93, %fd75, 0d41E0000000000000;
	@%p93 bra 	$L__BB0_106;
	{ // callseq 5, 0
	.param .b64 param0;
	st.param.f64 	[param0], %fd75;
	.param .align 16 .b8 retval0[16];
	call.uni (retval0), 
	__internal_trig_reduction_slowpathd, 
	(
	param0
	);
	ld.param.f64 	%fd433, [retval0];
	ld.param.b32 	%r901, [retval0+8];
	} // callseq 5
$L__BB0_106:
	add.s32 	%r902, %r901, 1;
$L__BB0_107:
	shl.b32 	%r638, %r902, 6;
	cvt.u64.u32 	%rd29, %r638;
	and.b64  	%rd30, %rd29, 64;
	add.s64 	%rd32, %rd27, %rd30;
	mul.rn.f64 	%fd318, %fd433, %fd433;
	and.b32  	%r639, %r902, 1;
	setp.eq.b32 	%p94, %r639, 1;
	selp.f64 	%fd319, 0dBDA8FF8320FD8164, 0d3DE5DB65F9785EBA, %p94;
	ld.global.nc.v2.f64 	{%fd320, %fd321}, [%rd32];
	fma.rn.f64 	%fd322, %fd319, %fd318, %fd320;
	fma.rn.f64 	%fd323, %fd322, %fd318, %fd321;
	ld.global.nc.v2.f64 	{%fd324, %fd325}, [%rd32+16];
	fma.rn.f64 	%fd326, %fd323, %fd318, %fd324;
	fma.rn.f64 	%fd327, %fd326, %fd318, %fd325;
	ld.global.nc.v2.f64 	{%fd328, %fd329}, [%rd32+32];
	fma.rn.f64 	%fd330, %fd327, %fd318, %fd328;
	fma.rn.f64 	%fd331, %fd330, %fd318, %fd329;
	fma.rn.f64 	%fd332, %fd331, %fd433, %fd433;
	fma.rn.f64 	%fd333, %fd331, %fd318, 0d3FF0000000000000;
	selp.f64 	%fd334, %fd333, %fd332, %p94;
	and.b32  	%r640, %r902, 2;
	setp.eq.s32 	%p95, %r640, 0;
	mov.f64 	%fd335, 0d0000000000000000;
	sub.f64 	%fd336, %fd335, %fd334;
	selp.f64 	%fd337, %fd334, %fd336, %p95;
	fma.rn.f64 	%fd428, %fd430, %fd79, %fd428;
	fma.rn.f64 	%fd429, %fd430, %fd337, %fd429;
	mov.u32 	%r113, %r891;
	mov.u32 	%r114, %r892;
	bra.uni 	$L__BB0_43;
$L__BB0_108:
	setp.leu.f64 	%p100, %fd437, 0d4010000000000000;
	@%p100 bra 	$L__BB0_110;
	add.f64 	%fd437, %fd437, 0dC010000000000000;
	bra.uni 	$L__BB0_111;
$L__BB0_110:
	setp.gt.f64 	%p101, %fd437, 0d3FF0000000000000;
	setp.lt.f64 	%p102, %fd437, 0d4008000000000000;
	setp.gt.f64 	%p103, %fd436, 0d4000000000000000;
	mov.f64 	%fd340, 0d4010000000000000;
	sub.f64 	%fd341, %fd340, %fd436;
	selp.f64 	%fd342, %fd341, %fd436, %p102;
	selp.f64 	%fd343, %fd342, %fd436, %p103;
	selp.f64 	%fd436, %fd343, %fd436, %p101;
$L__BB0_111:
	add.f64 	%fd344, %fd436, 0dC000000000000000;
	add.f64 	%fd93, %fd437, 0dBFF0000000000000;
	mul.f64 	%fd345, %fd93, %fd93;
	fma.rn.f64 	%fd94, %fd344, %fd344, %fd345;
	add.f64 	%fd95, %fd437, 0dC008000000000000;
	mul.f64 	%fd346, %fd95, %fd95;
	fma.rn.f64 	%fd96, %fd344, %fd344, %fd346;
	setp.gtu.f64 	%p104, %fd436, 0d4000000000000000;
	@%p104 bra 	$L__BB0_113;
	sqrt.rn.f64 	%fd347, %fd96;
	sqrt.rn.f64 	%fd348, %fd94;
	setp.lt.f64 	%p105, %fd436, %fd347;
	selp.f64 	%fd349, %fd436, %fd347, %p105;
	setp.lt.f64 	%p106, %fd348, %fd347;
	selp.f64 	%fd350, %fd348, %fd347, %p106;
	setp.lt.f64 	%p107, %fd436, %fd348;
	selp.f64 	%fd438, %fd349, %fd350, %p107;
	bra.uni 	$L__BB0_118;
$L__BB0_113:
	setp.geu.f64 	%p108, %fd437, 0d3FF0000000000000;
	@%p108 bra 	$L__BB0_115;
	mov.f64 	%fd355, 0d3FF0000000000000;
	sub.f64 	%fd356, %fd355, %fd437;
	mov.f64 	%fd357, 0d4008000000000000;
	sub.f64 	%fd358, %fd357, %fd436;
	setp.lt.f64 	%p112, %fd356, %fd358;
	selp.f64 	%fd438, %fd356, %fd358, %p112;
	bra.uni 	$L__BB0_118;
$L__BB0_115:
	setp.leu.f64 	%p109, %fd437, 0d4008000000000000;
	@%p109 bra 	$L__BB0_117;
	mov.f64 	%fd353, 0d4008000000000000;
	sub.f64 	%fd354, %fd353, %fd436;
	setp.lt.f64 	%p111, %fd354, %fd95;
	selp.f64 	%fd438, %fd354, %fd95, %p111;
	bra.uni 	$L__BB0_118;
$L__BB0_117:
	mov.f64 	%fd351, 0d4008000000000000;
	sub.f64 	%fd352, %fd351, %fd437;
	setp.lt.f64 	%p110, %fd93, %fd352;
	selp.f64 	%fd438, %fd93, %fd352, %p110;
$L__BB0_118:
	setp.geu.f64 	%p113, %fd438, %fd121;
	@%p113 bra 	$L__BB0_127;
	setp.gt.f64 	%p128, %fd436, 0d3FB999999999999A;
	selp.u32 	%r737, 1, 0, %p128;
	add.s32 	%r904, %r904, %r737;
	add.s32 	%r903, %r903, %r940;
	setp.lt.u32 	%p129, %r903, %r277;
	@%p129 bra 	$L__BB0_76;
$L__BB0_120:
	shl.b32 	%r738, %r940, 2;
	mov.u32 	%r739, sdata;
	add.s32 	%r269, %r739, %r738;
	shl.b32 	%r270, %r940, 3;
	shl.b32 	%r740, %r2, 2;
	add.s32 	%r271, %r739, %r740;
	st.shared.u32 	[%r271], %r31;
	add.s32 	%r272, %r269, %r740;
	st.shared.u32 	[%r272], %r93;
	add.s32 	%r273, %r271, %r270;
	st.shared.u32 	[%r273], %r155;
	add.s32 	%r274, %r272, %r270;
	st.shared.u32 	[%r274], %r904;
	bar.sync 	0;
	setp.lt.u32 	%p130, %r940, 2;
	@%p130 bra 	$L__BB0_124;
$L__BB0_121:
	shr.u32 	%r276, %r940, 1;
	setp.ge.u32 	%p131, %r2, %r276;
	@%p131 bra 	$L__BB0_123;
	shl.b32 	%r741, %r276, 2;
	add.s32 	%r742, %r271, %r741;
	ld.shared.u32 	%r743, [%r742];
	ld.shared.u32 	%r744, [%r271];
	add.s32 	%r745, %r744, %r743;
	st.shared.u32 	[%r271], %r745;
	add.s32 	%r746, %r272, %r741;
	ld.shared.u32 	%r747, [%r746];
	ld.shared.u32 	%r748, [%r272];
	add.s32 	%r749, %r748, %r747;
	st.shared.u32 	[%r272], %r749;
	add.s32 	%r750, %r742, %r270;
	ld.shared.u32 	%r751, [%r750];
	ld.shared.u32 	%r752, [%r273];
	add.s32 	%r753, %r752, %r751;
	st.shared.u32 	[%r273], %r753;
	add.s32 	%r754, %r746, %r270;
	ld.shared.u32 	%r755, [%r754];
	ld.shared.u32 	%r756, [%r274];
	add.s32 	%r757, %r756, %r755;
	st.shared.u32 	[%r274], %r757;
$L__BB0_123:
	bar.sync 	0;
	setp.gt.u32 	%p132, %r940, 3;
	mov.u32 	%r940, %r276;
	@%p132 bra 	$L__BB0_121;
$L__BB0_124:
	setp.ne.s32 	%p133, %r2, 0;
	@%p133 bra 	$L__BB0_126;
	ld.param.u64 	%rd52, [_Z9ux_kerneliddddddddjdPjS_S_S_y_param_14];
	ld.param.u64 	%rd51, [_Z9ux_kerneliddddddddjdPjS_S_S_y_param_12];
	ld.param.u64 	%rd50, [_Z9ux_kerneliddddddddjdPjS_S_S_y_param_11];
	add.s32 	%r759, %r269, %r738;
	ld.shared.u32 	%r760, [sdata];
	cvta.to.global.u64 	%rd41, %rd50;
	mul.wide.u32 	%rd42, %r1, 4;
	add.s64 	%rd43, %rd41, %rd42;
	st.global.u32 	[%rd43], %r760;
	ld.shared.u32 	%r761, [%r269];
	cvta.to.global.u64 	%rd44, %rd51;
	add.s64 	%rd45, %rd44, %rd42;
	st.global.u32 	[%rd45], %r761;
	ld.shared.u32 	%r762, [%r759];
	cvta.to.global.u64 	%rd46, %rd3;
	add.s64 	%rd47, %rd46, %rd42;
	st.global.u32 	[%rd47], %r762;
	add.s32 	%r763, %r759, %r738;
	ld.shared.u32 	%r764, [%r763];
	cvta.to.global.u64 	%rd48, %rd52;
	add.s64 	%rd49, %rd48, %rd42;
	st.global.u32 	[%rd49], %r764;
$L__BB0_126:
	ret;
$L__BB0_127:
	mov.b32 	%r927, 2;
	setp.eq.s32 	%p114, %r113, 1;
	mov.u32 	%r926, %r848;
	mov.u32 	%r928, %r114;
	@%p114 bra 	$L__BB0_136;
	setp.eq.s32 	%p115, %r113, 3;
	@%p115 bra 	$L__BB0_132;
	setp.ne.s32 	%p116, %r113, 2;
	@%p116 bra 	$L__BB0_131;
	mov.b32 	%r927, 3;
	mov.u32 	%r926, %r847;
	mov.u32 	%r928, %r114;
	bra.uni 	$L__BB0_136;
$L__BB0_131:
	add.s32 	%r927, %r113, 1;
	mov.u32 	%r926, %r849;
	mov.u32 	%r928, %r114;
	bra.uni 	$L__BB0_136;
$L__BB0_132:
	add.s32 	%r121, %r121, 1;
	setp.ne.s32 	%p117, %r121, 0;
	@%p117 bra 	$L__BB0_135;
	add.s32 	%r852, %r852, 1;
	setp.ne.s32 	%p118, %r852, 0;
	@%p118 bra 	$L__BB0_135;
	add.s32 	%r851, %r851, 1;
	setp.eq.s32 	%p119, %r851, 0;
	selp.u32 	%r646, 1, 0, %p119;
	add.s32 	%r850, %r850, %r646;
	mov.b32 	%r852, 0;
$L__BB0_135:
	mov.b32 	%r648, -766435501;
	mul.hi.u32 	%r649, %r648, %r121;
	mul.lo.s32 	%r650, %r121, -766435501;
	mov.b32 	%r651, -845247145;
	mul.hi.u32 	%r652, %r651, %r851;
	mul.lo.s32 	%r653, %r851, -845247145;
	xor.b32  	%r654, %r652, %r4;
	xor.b32  	%r655, %r654, %r852;
	xor.b32  	%r656, %r649, %r5;
	xor.b32  	%r657, %r656, %r850;
	mul.hi.u32 	%r658, %r648, %r655;
	mul.lo.s32 	%r659, %r655, -766435501;
	mul.hi.u32 	%r660, %r651, %r657;
	mul.lo.s32 	%r661, %r657, -845247145;
	xor.b32  	%r662, %r653, %r660;
	xor.b32  	%r663, %r662, %r8;
	xor.b32  	%r664, %r650, %r658;
	xor.b32  	%r665, %r664, %r9;
	mul.hi.u32 	%r666, %r648, %r663;
	mul.lo.s32 	%r667, %r663, -766435501;
	mul.hi.u32 	%r668, %r651, %r665;
	mul.lo.s32 	%r669, %r665, -845247145;
	xor.b32  	%r670, %r661, %r668;
	xor.b32  	%r671, %r670, %r10;
	xor.b32  	%r672, %r659, %r666;
	xor.b32  	%r673, %r672, %r11;
	mul.hi.u32 	%r674, %r648, %r671;
	mul.lo.s32 	%r675, %r671, -766435501;
	mul.hi.u32 	%r676, %r651, %r673;
	mul.lo.s32 	%r677, %r673, -845247145;
	xor.b32  	%r678, %r669, %r676;
	xor.b32  	%r679, %r678, %r12;
	xor.b32  	%r680, %r667, %r674;
	xor.b32  	%r681, %r680, %r13;
	mul.hi.u32 	%r682, %r648, %r679;
	mul.lo.s32 	%r683, %r679, -766435501;
	mul.hi.u32 	%r684, %r651, %r681;
	mul.lo.s32 	%r685, %r681, -845247145;
	xor.b32  	%r686, %r677, %r684;
	xor.b32  	%r687, %r686, %r14;
	xor.b32  	%r688, %r675, %r682;
	xor.b32  	%r689, %r688, %r15;
	mul.hi.u32 	%r690, %r648, %r687;
	mul.lo.s32 	%r691, %r687, -766435501;
	mul.hi.u32 	%r692, %r651, %r689;
	mul.lo.s32 	%r693, %r689, -845247145;
	xor.b32  	%r694, %r685, %r692;
	xor.b32  	%r695, %r694, %r16;
	xor.b32  	%r696, %r683, %r690;
	xor.b32  	%r697, %r696, %r17;
	mul.hi.u32 	%r698, %r648, %r695;
	mul.lo.s32 	%r699, %r695, -766435501;
	mul.hi.u32 	%r700, %r651, %r697;
	mul.lo.s32 	%r701, %r697, -845247145;
	xor.b32  	%r702, %r693, %r700;
	xor.b32  	%r703, %r702, %r18;
	xor.b32  	%r704, %r691, %r698;
	xor.b32  	%r705, %r704, %r19;
	mul.hi.u32 	%r706, %r648, %r703;
	mul.lo.s32 	%r707, %r703, -766435501;
	mul.hi.u32 	%r708, %r651, %r705;
	mul.lo.s32 	%r709, %r705, -845247145;
	xor.b32  	%r710, %r701, %r708;
	xor.b32  	%r711, %r710, %r20;
	xor.b32  	%r712, %r699, %r706;
	xor.b32  	%r713, %r712, %r21;
	mul.hi.u32 	%r714, %r648, %r711;
	mul.lo.s32 	%r715, %r711, -766435501;
	mul.hi.u32 	%r716, %r651, %r713;
	mul.lo.s32 	%r717, %r713, -845247145;
	xor.b32  	%r718, %r709, %r716;
	xor.b32  	%r719, %r718, %r22;
	xor.b32  	%r720, %r707, %r714;
	xor.b32  	%r721, %r720, %r23;
	mul.hi.u32 	%r722, %r648, %r719;
	mul.lo.s32 	%r928, %r719, -766435501;
	mul.hi.u32 	%r723, %r651, %r721;
	mul.lo.s32 	%r848, %r721, -845247145;
	xor.b32  	%r724, %r717, %r723;
	xor.b32  	%r849, %r724, %r24;
	xor.b32  	%r725, %r715, %r722;
	xor.b32  	%r847, %r725, %r25;
	mov.b32 	%r927, 0;
	mov.u32 	%r926, %r114;
$L__BB0_136:
	cvt.rn.f64.u32 	%fd359, %r926;
	fma.rn.f64 	%fd360, %fd359, 0d3DF0000000000000, 0d3DF0000000000000;
	mul.f64 	%fd102, %fd360, 0d401921FB54442D18;
	setp.eq.f64 	%p120, %fd102, 0d7FF0000000000000;
	mov.b32 	%r936, 0;
	mov.f64 	%fd439, %fd58;
	@%p120 bra 	$L__BB0_139;
	mul.f64 	%fd361, %fd102, 0d3FE45F306DC9C883;
	cvt.rni.s32.f64 	%r936, %fd361;
	cvt.rn.f64.s32 	%fd362, %r936;
	fma.rn.f64 	%fd363, %fd362, 0dBFF921FB54442D18, %fd102;
	fma.rn.f64 	%fd364, %fd362, 0dBC91A62633145C00, %fd363;
	fma.rn.f64 	%fd439, %fd362, 0dB97B839A252049C0, %fd364;
	setp.ltu.f64 	%p121, %fd102, 0d41E0000000000000;
	@%p121 bra 	$L__BB0_139;
	{ // callseq 6, 0
	.param .b64 param0;
	st.param.f64 	[param0], %fd102;
	.param .align 16 .b8 retval0[16];
	call.uni (retval0), 
	__internal_trig_reduction_slowpathd, 
	(
	param0
	);
	ld.param.f64 	%fd439, [retval0];
	ld.param.b32 	%r936, [retval0+8];
	} // callseq 6
$L__BB0_139:
	setp.eq.f64 	%p122, %fd102, 0d7FF0000000000000;
	shl.b32 	%r730, %r936, 6;
	cvt.u64.u32 	%rd33, %r730;
	and.b64  	%rd34, %rd33, 64;
	add.s64 	%rd36, %rd35, %rd34;
	mul.rn.f64 	%fd366, %fd439, %fd439;
	and.b32  	%r731, %r936, 1;
	setp.eq.b32 	%p123, %r731, 1;
	selp.f64 	%fd367, 0dBDA8FF8320FD8164, 0d3DE5DB65F9785EBA, %p123;
	ld.global.nc.v2.f64 	{%fd368, %fd369}, [%rd36];
	fma.rn.f64 	%fd370, %fd367, %fd366, %fd368;
	fma.rn.f64 	%fd371, %fd370, %fd366, %fd369;
	ld.global.nc.v2.f64 	{%fd372, %fd373}, [%rd36+16];
	fma.rn.f64 	%fd374, %fd371, %fd366, %fd372;
	fma.rn.f64 	%fd375, %fd374, %fd366, %fd373;
	ld.global.nc.v2.f64 	{%fd376, %fd377}, [%rd36+32];
	fma.rn.f64 	%fd378, %fd375, %fd366, %fd376;
	fma.rn.f64 	%fd379, %fd378, %fd366, %fd377;
	fma.rn.f64 	%fd380, %fd379, %fd439, %fd439;
	fma.rn.f64 	%fd381, %fd379, %fd366, 0d3FF0000000000000;
	selp.f64 	%fd382, %fd381, %fd380, %p123;
	and.b32  	%r732, %r936, 2;
	setp.eq.s32 	%p124, %r732, 0;
	mov.f64 	%fd383, 0d0000000000000000;
	sub.f64 	%fd384, %fd383, %fd382;
	selp.f64 	%fd106, %fd382, %fd384, %p124;
	mov.b32 	%r938, 1;
	mov.f64 	%fd441, %fd58;
	@%p122 bra 	$L__BB0_143;
	mul.f64 	%fd385, %fd102, 0d3FE45F306DC9C883;
	cvt.rni.s32.f64 	%r937, %fd385;
	cvt.rn.f64.s32 	%fd386, %r937;
	fma.rn.f64 	%fd387, %fd386, 0dBFF921FB54442D18, %fd102;
	fma.rn.f64 	%fd388, %fd386, 0dBC91A62633145C00, %fd387;
	fma.rn.f64 	%fd441, %fd386, 0dB97B839A252049C0, %fd388;
	setp.ltu.f64 	%p125, %fd102, 0d41E0000000000000;
	@%p125 bra 	$L__BB0_142;
	{ // callseq 7, 0
	.param .b64 param0;
	st.param.f64 	[param0], %fd102;
	.param .align 16 .b8 retval0[16];
	call.uni (retval0), 
	__internal_trig_reduction_slowpathd, 
	(
	param0
	);
	ld.param.f64 	%fd441, [retval0];
	ld.param.b32 	%r937, [retval0+8];
	} // callseq 7
$L__BB0_142:
	add.s32 	%r938, %r937, 1;
$L__BB0_143:
	shl.b32 	%r734, %r938, 6;
	cvt.u64.u32 	%rd37, %r734;
	and.b64  	%rd38, %rd37, 64;
	add.s64 	%rd40, %rd35, %rd38;
	mul.rn.f64 	%fd390, %fd441, %fd441;
	and.b32  	%r735, %r938, 1;
	setp.eq.b32 	%p126, %r735, 1;
	selp.f64 	%fd391, 0dBDA8FF8320FD8164, 0d3DE5DB65F9785EBA, %p126;
	ld.global.nc.v2.f64 	{%fd392, %fd393}, [%rd40];
	fma.rn.f64 	%fd394, %fd391, %fd390, %fd392;
	fma.rn.f64 	%fd395, %fd394, %fd390, %fd393;
	ld.global.nc.v2.f64 	{%fd396, %fd397}, [%rd40+16];
	fma.rn.f64 	%fd398, %fd395, %fd390, %fd396;
	fma.rn.f64 	%fd399, %fd398, %fd390, %fd397;
	ld.global.nc.v2.f64 	{%fd400, %fd401}, [%rd40+32];
	fma.rn.f64 	%fd402, %fd399, %fd390, %fd400;
	fma.rn.f64 	%fd403, %fd402, %fd390, %fd401;
	fma.rn.f64 	%fd404, %fd403, %fd441, %fd441;
	fma.rn.f64 	%fd405, %fd403, %fd390, 0d3FF0000000000000;
	selp.f64 	%fd406, %fd405, %fd404, %p126;
	and.b32  	%r736, %r938, 2;
	setp.eq.s32 	%p127, %r736, 0;
	mov.f64 	%fd407, 0d0000000000000000;
	sub.f64 	%fd408, %fd407, %fd406;
	selp.f64 	%fd409, %fd406, %fd408, %p127;
	fma.rn.f64 	%fd436, %fd438, %fd106, %fd436;
	fma.rn.f64 	%fd437, %fd438, %fd409, %fd437;
	mov.u32 	%r113, %r927;
	mov.u32 	%r114, %r928;
	bra.uni 	$L__BB0_77;

}
.func  (.param .align 16 .b8 func_retval0[16]) __internal_trig_reduction_slowpathd(
	.param .b64 __internal_trig_reduction_slowpathd_param_0
)
{
	.local .align 8 .b8 	__local_depot1[40];
	.reg .b64 	%SP;
	.reg .b64 	%SPL;
	.reg .pred 	%p<10>;
	.reg .b32 	%r<47>;
	.reg .b64 	%rd<74>;
	.reg .b64 	%fd<5>;

	mov.u64 	%SPL, __local_depot1;
	ld.param.f64 	%fd4, [__internal_trig_reduction_slowpathd_param_0];
	add.u64 	%rd1, %SPL, 0;
	{
	.reg .b32 %temp; 
	mov.b64 	{%temp, %r1}, %fd4;
	}
	shr.u32 	%r2, %r1, 20;
	and.b32  	%r3, %r2, 2047;
	setp.eq.s32 	%p1, %r3, 2047;
	mov.b32 	%r46, 0;
	@%p1 bra 	$L__BB1_9;
	add.s32 	%r20, %r3, -1024;
	mov.b64 	%rd20, %fd4;
	shl.b64 	%rd2, %rd20, 11;
	shr.u32 	%r4, %r20, 6;
	sub.s32 	%r45, 15, %r4;
	sub.s32 	%r21, 19, %r4;
	setp.lt.u32 	%p2, %r20, 128;
	selp.b32 	%r6, 18, %r21, %p2;
	setp.ge.s32 	%p3, %r45, %r6;
	mov.b64 	%rd70, 0;
	@%p3 bra 	$L__BB1_4;
	add.s32 	%r23, %r6, %r4;
	neg.s32 	%r43, %r23;
	or.b64  	%rd3, %rd2, -9223372036854775808;
	mov.b64 	%rd70, 0;
	mov.b32 	%r42, 0;
	mov.u64 	%rd25, __cudart_i2opi_d;
	mov.u32 	%r44, %r45;
$L__BB1_3:
	.pragma "nounroll";
	mul.wide.s32 	%rd22, %r42, 8;
	add.s64 	%rd23, %rd1, %rd22;
	mul.wide.s32 	%rd24, %r44, 8;
	add.s64 	%rd26, %rd25, %rd24;
	ld.global.nc.u64 	%rd27, [%rd26];
	{
	.reg .u32 %r0, %r1, %r2, %r3, %alo, %ahi, %blo, %bhi, %clo, %chi;
	mov.b64 	{%alo,%ahi}, %rd27;
	mov.b64 	{%blo,%bhi}, %rd3;
	mov.b64 	{%clo,%chi}, %rd70;
	mad.lo.cc.u32 	%r0, %alo, %blo, %clo;
	madc.hi.cc.u32 	%r1, %alo, %blo, %chi;
	madc.hi.u32 	%r2, %alo, %bhi, 0;
	mad.lo.cc.u32 	%r1, %alo, %bhi, %r1;
	madc.hi.cc.u32 	%r2, %ahi, %blo, %r2;
	madc.hi.u32 	%r3, %ahi, %bhi, 0;
	mad.lo.cc.u32 	%r1, %ahi, %blo, %r1;
	madc.lo.cc.u32 	%r2, %ahi, %bhi, %r2;
	addc.u32 	%r3, %r3, 0;
	mov.b64 	%rd28, {%r0,%r1};
	mov.b64 	%rd70, {%r2,%r3};
	}
	st.local.u64 	[%rd23], %rd28;
	add.s32 	%r44, %r44, 1;
	add.s32 	%r43, %r43, 1;
	add.s32 	%r42, %r42, 1;
	setp.ne.s32 	%p4, %r43, -15;
	mov.u32 	%r45, %r6;
	@%p4 bra 	$L__BB1_3;
$L__BB1_4:
	cvt.s64.s32 	%rd29, %r45;
	cvt.u64.u32 	%rd30, %r4;
	add.s64 	%rd31, %rd30, %rd29;
	shl.b64 	%rd32, %rd31, 3;
	add.s64 	%rd33, %rd1, %rd32;
	st.local.u64 	[%rd33+-120], %rd70;
	and.b32  	%r15, %r2, 63;
	ld.local.u64 	%rd72, [%rd1+16];
	ld.local.u64 	%rd71, [%rd1+24];
	setp.eq.s32 	%p5, %r15, 0;
	@%p5 bra 	$L__BB1_6;
	shl.b64 	%rd34, %rd71, %r15;
	shr.u64 	%rd35, %rd72, 1;
	xor.b32  	%r24, %r15, 63;
	shr.u64 	%rd36, %rd35, %r24;
	or.b64  	%rd71, %rd34, %rd36;
	ld.local.u64 	%rd37, [%rd1+8];
	shl.b64 	%rd38, %rd72, %r15;
	shr.u64 	%rd39, %rd37, 1;
	shr.u64 	%rd40, %rd39, %r24;
	or.b64  	%rd72, %rd38, %rd40;
$L__BB1_6:
	and.b32  	%r25, %r1, -2147483648;
	shr.u64 	%rd41, %rd71, 62;
	cvt.u32.u64 	%r26, %rd41;
	mov.b64 	{%r27, %r28}, %rd71;
	mov.b64 	{%r29, %r30}, %rd72;
	shf.l.wrap.b32 	%r31, %r30, %r27, 2;
	shf.l.wrap.b32 	%r32, %r27, %r28, 2;
	mov.b64 	%rd42, {%r31, %r32};
	shl.b64 	%rd43, %rd72, 2;
	shr.u64 	%rd44, %rd42, 63;
	cvt.u32.u64 	%r33, %rd44;
	add.s32 	%r34, %r33, %r26;
	setp.eq.s32 	%p6, %r25, 0;
	neg.s32 	%r35, %r34;
	selp.b32 	%r46, %r34, %r35, %p6;
	setp.gt.s64 	%p7, %rd42, -1;
	mov.b64 	%rd45, 0;
	{
	.reg .u32 %r0, %r1, %r2, %r3, %a0, %a1, %a2, %a3, %b0, %b1, %b2, %b3;
	mov.b64 	{%a0,%a1}, %rd45;
	mov.b64 	{%a2,%a3}, %rd45;
	mov.b64 	{%b0,%b1}, %rd43;
	mov.b64 	{%b2,%b3}, %rd42;
	sub.cc.u32 	%r0, %a0, %b0;
	subc.cc.u32 	%r1, %a1, %b1;
	subc.cc.u32 	%r2, %a2, %b2;
	subc.u32 	%r3, %a3, %b3;
	mov.b64 	%rd46, {%r0,%r1};
	mov.b64 	%rd47, {%r2,%r3};
	}
	xor.b32  	%r36, %r25, -2147483648;
	selp.b64 	%rd73, %rd42, %rd47, %p7;
	selp.b64 	%rd14, %rd43, %rd46, %p7;
	selp.b32 	%r17, %r25, %r36, %p7;
	clz.b64 	%r37, %rd73;
	cvt.u64.u32 	%rd15, %r37;
	setp.eq.s32 	%p8, %r37, 0;
	@%p8 bra 	$L__BB1_8;
	cvt.u32.u64 	%r38, %rd15;
	and.b32  	%r39, %r38, 63;
	shl.b64 	%rd48, %rd73, %r39;
	shr.u64 	%rd49, %rd14, 1;
	not.b32 	%r40, %r38;
	and.b32  	%r41, %r40, 63;
	shr.u64 	%rd50, %rd49, %r41;
	or.b64  	%rd73, %rd48, %rd50;
$L__BB1_8:
	mov.b64 	%rd51, -3958705157555305931;
	{
	.reg .u32 %r0, %r1, %r2, %r3, %alo, %ahi, %blo, %bhi;
	mov.b64 	{%alo,%ahi}, %rd73;
	mov.b64 	{%blo,%bhi}, %rd51;
	mul.lo.u32 	%r0, %alo, %blo;
	mul.hi.u32 	%r1, %alo, %blo;
	mad.lo.cc.u32 	%r1, %alo, %bhi, %r1;
	madc.hi.u32 	%r2, %alo, %bhi, 0;
	mad.lo.cc.u32 	%r1, %ahi, %blo, %r1;
	madc.hi.cc.u32 	%r2, %ahi, %blo, %r2;
	madc.hi.u32 	%r3, %ahi, %bhi, 0;
	mad.lo.cc.u32 	%r2, %ahi, %bhi, %r2;
	addc.u32 	%r3, %r3, 0;
	mov.b64 	%rd52, {%r0,%r1};
	mov.b64 	%rd53, {%r2,%r3};
	}
	setp.gt.s64 	%p9, %rd53, 0;
	{
	.reg .u32 %r0, %r1, %r2, %r3, %a0, %a1, %a2, %a3, %b0, %b1, %b2, %b3;
	mov.b64 	{%a0,%a1}, %rd52;
	mov.b64 	{%a2,%a3}, %rd53;
	mov.b64 	{%b0,%b1}, %rd52;
	mov.b64 	{%b2,%b3}, %rd53;
	add.cc.u32 	%r0, %a0, %b0;
	addc.cc.u32 	%r1, %a1, %b1;
	addc.cc.u32 	%r2, %a2, %b2;
	addc.u32 	%r3, %a3, %b3;
	mov.b64 	%rd54, {%r0,%r1};
	mov.b64 	%rd55, {%r2,%r3};
	}
	selp.b64 	%rd56, %rd55, %rd53, %p9;
	selp.s64 	%rd57, -1, 0, %p9;
	sub.s64 	%rd58, %rd57, %rd15;
	cvt.u64.u32 	%rd59, %r17;
	shl.b64 	%rd60, %rd59, 32;
	add.s64 	%rd61, %rd56, 1;
	shr.u64 	%rd62, %rd61, 10;
	add.s64 	%rd63, %rd62, 1;
	shr.u64 	%rd64, %rd63, 1;
	shl.b64 	%rd65, %rd58, 52;
	add.s64 	%rd66, %rd65, %rd64;
	add.s64 	%rd67, %rd66, 4602678819172646912;
	or.b64  	%rd68, %rd67, %rd60;
	mov.b64 	%fd4, %rd68;
$L__BB1_9:
	st.param.f64 	[func_retval0], %fd4;
	st.param.b32 	[func_retval0+8], %r46;
	ret;

}


// ===== COMPILED SASS (sm_100) =====

	.target	sm_100

	.elftype	@"ET_EXEC"


//--------------------- .note.nv.tkinfo           --------------------------
	.section	.note.nv.tkinfo,"",@"SHT_NOTE"
	.sectionflags	@"SHF_NOTE_NV_TKINFO"
	.tkinfo
        /*0018*/ 	.word	0x00000002
        /*0030*/ 	.string	""
        /*0030*/ 	.string	"ptxas"
        /*0030*/ 	.string	"Cuda compilation tools, release 13.0, V13.0.88"
        /*0030*/ 	.string	"Build cuda_13.0.r13.0/compiler.36424714_0"
        /*0030*/ 	.string	"-arch sm_100 -m 64 "



//--------------------- .note.nv.cuinfo           --------------------------
	.section	.note.nv.cuinfo,"",@"SHT_NOTE"
	.sectionflags	@"SHF_NOTE_NV_CUINFO"
        /*0018*/ 	.short	0x0002
        /*001a*/ 	.short	0x0064
        /*001c*/ 	.short	0x0082
	.zero		2


//--------------------- .nv.info                  --------------------------
	.section	.nv.info,"",@"SHT_CUDA_INFO"
	.align	4


	//----- nvinfo : EIATTR_REGCOUNT
	.align		4
        /*0000*/ 	.byte	0x04, 0x2f
        /*0002*/ 	.short	(.L_12 - .L_11)
	.align		4
.L_11:
        /*0004*/ 	.word	index@(_Z9ux_kerneliddddddddjdPjS_S_S_y)
        /*0008*/ 	.word	0x00000038


	//----- nvinfo : EIATTR_FRAME_SIZE
	.align		4
.L_12:
        /*000c*/ 	.byte	0x04, 0x11
        /*000e*/ 	.short	(.L_14 - .L_13)
	.align		4
.L_13:
        /*0010*/ 	.word	index@($_Z9ux_kerneliddddddddjdPjS_S_S_y$__internal_trig_reduction_slowpathd)
        /*0014*/ 	.word	0x00000028


	//----- nvinfo : EIATTR_FRAME_SIZE
	.align		4
.L_14:
        /*0018*/ 	.byte	0x04, 0x11
        /*001a*/ 	.short	(.L_16 - .L_15)
	.align		4
.L_15:
        /*001c*/ 	.word	index@($__internal_0_$__cuda_sm20_dsqrt_rn_f64_mediumpath_v1)
        /*0020*/ 	.word	0x00000028


	//----- nvinfo : EIATTR_FRAME_SIZE
	.align		4
.L_16:
        /*0024*/ 	.byte	0x04, 0x11
        /*0026*/ 	.short	(.L_18 - .L_17)
	.align		4
.L_17:
        /*0028*/ 	.word	index@(_Z9ux_kerneliddddddddjdPjS_S_S_y)
        /*002c*/ 	.word	0x00000028


	//----- nvinfo : EIATTR_MIN_STACK_SIZE
	.align		4
.L_18:
        /*0030*/ 	.byte	0x04, 0x12
        /*0032*/ 	.short	(.L_20 - .L_19)
	.align		4
.L_19:
        /*0034*/ 	.word	index@(_Z9ux_kerneliddddddddjdPjS_S_S_y)
        /*0038*/ 	.word	0x00000028
.L_20:


//--------------------- .nv.compat                --------------------------
	.section	.nv.compat,"",@"SHT_CUDA_COMPAT_INFO"
	.align	4
        /*0000*/ 	.byte	0x02, 0x09, 0x00, 0x00, 0x02, 0x02, 0x01, 0x00, 0x02, 0x05, 0x05, 0x00, 0x03, 0x07, 0x01, 0x01
        /*0010*/ 	.byte	0x02, 0x03, 0x00, 0x00, 0x02, 0x06, 0x01, 0x00, 0x04, 0x0b, 0x08, 0x00, 0x01, 0x00, 0x00, 0x00
        /*0020*/ 	.byte	0x00, 0x00, 0x00, 0x00


//--------------------- .nv.info._Z9ux_kerneliddddddddjdPjS_S_S_y --------------------------
	.section	.nv.info._Z9ux_kerneliddddddddjdPjS_S_S_y,"",@"SHT_CUDA_INFO"
	.sectionflags	@""
	.align	4


	//----- nvinfo : EIATTR_CUDA_API_VERSION
	.align		4
        /*0000*/ 	.byte	0x04, 0x37
        /*0002*/ 	.short	(.L_22 - .L_21)
.L_21:
        /*0004*/ 	.word	0x00000082


	//----- nvinfo : EIATTR_KPARAM_INFO
	.align		4
.L_22:
        /*0008*/ 	.byte	0x04, 0x17
        /*000a*/ 	.short	(.L_24 - .L_23)
.L_23:
        /*000c*/ 	.word	0x00000000
        /*0010*/ 	.short	0x000f
        /*0012*/ 	.short	0x0078
        /*0014*/ 	.byte	0x00, 0xf0, 0x21, 0x00


	//----- nvinfo : EIATTR_KPARAM_INFO
	.align		4
.L_24:
        /*0018*/ 	.byte	0x04, 0x17
        /*001a*/ 	.short	(.L_26 - .L_25)
.L_25:
        /*001c*/ 	.word	0x00000000
        /*0020*/ 	.short	0x000e
        /*0022*/ 	.short	0x0070
        /*0024*/ 	.byte	0x00, 0xf5, 0x21, 0x00


	//----- nvinfo : EIATTR_KPARAM_INFO
	.align		4
.L_26:
        /*0028*/ 	.byte	0x04, 0x17
        /*002a*/ 	.short	(.L_28 - .L_27)
.L_27:
        /*002c*/ 	.word	0x00000000
        /*0030*/ 	.short	0x000d
        /*0032*/ 	.short	0x0068
        /*0034*/ 	.byte	0x00, 0xf5, 0x21, 0x00


	//----- nvinfo : EIATTR_KPARAM_INFO
	.align		4
.L_28:
        /*0038*/ 	.byte	0x04, 0x17
        /*003a*/ 	.short	(.L_30 - .L_29)
.L_29:
        /*003c*/ 	.word	0x00000000
        /*0040*/ 	.short	0x000c
        /*0042*/ 	.short	0x0060
        /*0044*/ 	.byte	0x00, 0xf5, 0x21, 0x00


	//----- nvinfo : EIATTR_KPARAM_INFO
	.align		4
.L_30:
        /*0048*/ 	.byte	0x04, 0x17
        /*004a*/ 	.short	(.L_32 - .L_31)
.L_31:
        /*004c*/ 	.word	0x00000000
        /*0050*/ 	.short	0x000b
        /*0052*/ 	.short	0x0058
        /*0054*/ 	.byte	0x00, 0xf5, 0x21, 0x00


	//----- nvinfo : EIATTR_KPARAM_INFO
	.align		4
.L_32:
        /*0058*/ 	.byte	0x04, 0x17
        /*005a*/ 	.short	(.L_34 - .L_33)
.L_33:
        /*005c*/ 	.word	0x00000000
        /*0060*/ 	.short	0x000a
        /*0062*/ 	.short	0x0050
        /*0064*/ 	.byte	0x00, 0xf0, 0x21, 0x00


	//----- nvinfo : EIATTR_KPARAM_INFO
	.align		4
.L_34:
        /*0068*/ 	.byte	0x04, 0x17
        /*006a*/ 	.short	(.L_36 - .L_35)
.L_35:
        /*006c*/ 	.word	0x00000000
        /*0070*/ 	.short	0x0009
        /*0072*/ 	.short	0x0048
        /*0074*/ 	.byte	0x00, 0xf0, 0x11, 0x00


	//----- nvinfo : EIATTR_KPARAM_INFO
	.align		4
.L_36:
        /*0078*/ 	.byte	0x04, 0x17
        /*007a*/ 	.short	(.L_38 - .L_37)
.L_37:
        /*007c*/ 	.word	0x00000000
        /*0080*/ 	.short	0x0008
        /*0082*/ 	.short	0x0040
        /*0084*/ 	.byte	0x00, 0xf0, 0x21, 0x00


	//----- nvinfo : EIATTR_KPARAM_INFO
	.align		4
.L_38:
        /*0088*/ 	.byte	0x04, 0x17
        /*008a*/ 	.short	(.L_40 - .L_39)
.L_39:
        /*008c*/ 	.word	0x00000000
        /*0090*/ 	.short	0x0007
        /*0092*/ 	.short	0x0038
        /*0094*/ 	.byte	0x00, 0xf0, 0x21, 0x00


	//----- nvinfo : EIATTR_KPARAM_INFO
	.align		4
.L_40:
        /*0098*/ 	.byte	0x04, 0x17
        /*009a*/ 	.short	(.L_42 - .L_41)
.L_41:
        /*009c*/ 	.word	0x00000000
        /*00a0*/ 	.short	0x0006
        /*00a2*/ 	.short	0x0030
        /*00a4*/ 	.byte	0x00, 0xf0, 0x21, 0x00


	//----- nvinfo : EIATTR_KPARAM_INFO
	.align		4
.L_42:
        /*00a8*/ 	.byte	0x04, 0x17
        /*00aa*/ 	.short	(.L_44 - .L_43)
.L_43:
        /*00ac*/ 	.word	0x00000000
        /*00b0*/ 	.short	0x0005
        /*00b2*/ 	.short	0x0028
        /*00b4*/ 	.byte	0x00, 0xf0, 0x21, 0x00


	//----- nvinfo : EIATTR_KPARAM_INFO
	.align		4
.L_44:
        /*00b8*/ 	.byte	0x04, 0x17
        /*00ba*/ 	.short	(.L_46 - .L_45)
.L_45:
        /*00bc*/ 	.word	0x00000000
        /*00c0*/ 	.short	0x0004
        /*00c2*/ 	.short	0x0020
        /*00c4*/ 	.byte	0x00, 0xf0, 0x21, 0x00


	//----- nvinfo : EIATTR_KPARAM_INFO
	.align		4
.L_46:
        /*00c8*/ 	.byte	0x04, 0x17
        /*00ca*/ 	.short	(.L_48 - .L_47)
.L_47:
        /*00cc*/ 	.word	0x00000000
        /*00d0*/ 	.short	0x0003
        /*00d2*/ 	.short	0x0018
        /*00d4*/ 	.byte	0x00, 0xf0, 0x21, 0x00


	//----- nvinfo : EIATTR_KPARAM_INFO
	.align		4
.L_48:
        /*00d8*/ 	.byte	0x04, 0x17
        /*00da*/ 	.short	(.L_50 - .L_49)
.L_49:
        /*00dc*/ 	.word	0x00000000
        /*00e0*/ 	.short	0x0002
        /*00e2*/ 	.short	0x0010
        /*00e4*/ 	.byte	0x00, 0xf0, 0x21, 0x00


	//----- nvinfo : EIATTR_KPARAM_INFO
	.align		4
.L_50:
        /*00e8*/ 	.byte	0x04, 0x17
        /*00ea*/ 	.short	(.L_52 - .L_51)
.L_51:
        /*00ec*/ 	.word	0x00000000
        /*00f0*/ 	.short	0x0001
        /*00f2*/ 	.short	0x0008
        /*00f4*/ 	.byte	0x00, 0xf0, 0x21, 0x00


	//----- nvinfo : EIATTR_KPARAM_INFO
	.align		4
.L_52:
        /*00f8*/ 	.byte	0x04, 0x17
        /*00fa*/ 	.short	(.L_54 - .L_53)
.L_53:
        /*00fc*/ 	.word	0x00000000
        /*0100*/ 	.short	0x0000
        /*0102*/ 	.short	0x0000
        /*0104*/ 	.byte	0x00, 0xf0, 0x11, 0x00


	//----- nvinfo : EIATTR_SPARSE_MMA_MASK
	.align		4
.L_54:
        /*0108*/ 	.byte	0x03, 0x50
        /*010a*/ 	.short	0x0000


	//----- nvinfo : EIATTR_MAXREG_COUNT
	.align		4
        /*010c*/ 	.byte	0x03, 0x1b
        /*010e*/ 	.short	0x00ff


	//----- nvinfo : EIATTR_NUM_BARRIERS
	.align		4
        /*0110*/ 	.byte	0x02, 0x4c
        /*0112*/ 	.byte	0x01
	.zero		1


	//----- nvinfo : EIATTR_MERCURY_ISA_VERSION
	.align		4
        /*0114*/ 	.byte	0x03, 0x5f
        /*0116*/ 	.short	0x0101


	//----- nvinfo : EIATTR_VRC_CTA_INIT_COUNT
	.align		4
        /*0118*/ 	.byte	0x02, 0x4a
	.zero		1
	.zero		1


	//----- nvinfo : EIATTR_EXIT_INSTR_OFFSETS
	.align		4
        /*011c*/ 	.byte	0x04, 0x1c
        /*011e*/ 	.short	(.L_56 - .L_55)


	//   ....[0]....
.L_55:
        /*0120*/ 	.word	0x00000050


	//   ....[1]....
        /*0124*/ 	.word	0x00005c70


	//   ....[2]....
        /*0128*/ 	.word	0x00005dd0


	//----- nvinfo : EIATTR_CRS_STACK_SIZE
	.align		4
.L_56:
        /*012c*/ 	.byte	0x04, 0x1e
        /*012e*/ 	.short	(.L_58 - .L_57)
.L_57:
        /*0130*/ 	.word	0x00000000


	//----- nvinfo : EIATTR_CBANK_PARAM_SIZE
	.align		4
.L_58:
        /*0134*/ 	.byte	0x03, 0x19
        /*0136*/ 	.short	0x0080


	//----- nvinfo : EIATTR_PARAM_CBANK
	.align		4
        /*0138*/ 	.byte	0x04, 0x0a
        /*013a*/ 	.short	(.L_60 - .L_59)
	.align		4
.L_59:
        /*013c*/ 	.word	index@(.nv.constant0._Z9ux_kerneliddddddddjdPjS_S_S_y)
        /*0140*/ 	.short	0x0380
        /*0142*/ 	.short	0x0080


	//----- nvinfo : EIATTR_SW_WAR
	.align		4
.L_60:
        /*0144*/ 	.byte	0x04, 0x36
        /*0146*/ 	.short	(.L_62 - .L_61)
.L_61:
        /*0148*/ 	.word	0x00000008
.L_62:


//--------------------- .nv.callgraph             --------------------------
	.section	.nv.callgraph,"",@"SHT_CUDA_CALLGRAPH"
	.align	4
	.sectionentsize	8
	.align		4
        /*0000*/ 	.word	0x00000000
	.align		4
        /*0004*/ 	.word	0xffffffff
	.align		4
        /*0008*/ 	.word	0x00000000
	.align		4
        /*000c*/ 	.word	0xfffffffe
	.align		4
        /*0010*/ 	.word	0x00000000
	.align		4
        /*0014*/ 	.word	0xfffffffd
	.align		4
        /*0018*/ 	.word	0x00000000
	.align		4
        /*001c*/ 	.word	0xfffffffc


//--------------------- .nv.constant4             --------------------------
	.section	.nv.constant4,"a",@progbits
	.align	8
	.align		8
.nv.constant4:
        /*0000*/ 	.dword	precalc_xorwow_matrix
	.align		8
        /*0008*/ 	.dword	precalc_xorwow_offset_matrix
	.align		8
        /*0010*/ 	.dword	mrg32k3aM1
	.align		8
        /*0018*/ 	.dword	mrg32k3aM2
	.align		8
        /*0020*/ 	.dword	mrg32k3aM1SubSeq
	.align		8
        /*0028*/ 	.dword	mrg32k3aM2SubSeq
	.align		8
        /*0030*/ 	.dword	mrg32k3aM1Seq
	.align		8
        /*0038*/ 	.dword	mrg32k3aM2Seq
	.align		8
        /*0040*/ 	.dword	__cudart_i2opi_d
	.align		8
        /*0048*/ 	.dword	__cudart_sin_cos_coeffs


//--------------------- .nv.constant3             --------------------------
	.section	.nv.constant3,"a",@progbits
	.align	8
.nv.constant3:
	.type		__cr_lgamma_table,@object
	.size		__cr_lgamma_table,(.L_8 - __cr_lgamma_table)
__cr_lgamma_table:
        /*0000*/ 	.byte	0x00, 0x00, 0x00, 0x00, 0x00, 0x00, 0x00, 0x00, 0x00, 0x00, 0x00, 0x00, 0x00, 0x00, 0x00, 0x00
        /*0010*/ 	.byte	0xef, 0x39, 0xfa, 0xfe, 0x42, 0x2e, 0xe6, 0x3f, 0x02, 0x20, 0x2a, 0xfa, 0x0b, 0xab, 0xfc, 0x3f
        /*0020*/ 	.byte	0xf9, 0x2c, 0x92, 0x7c, 0xa7, 0x6c, 0x09, 0x40, 0xc9, 0x79, 0x44, 0x3c, 0x64, 0x26, 0x13, 0x40
        /*0030*/ 	.byte	0xca, 0x01, 0xcf, 0x3a, 0x27, 0x51, 0x1a, 0x40, 0x30, 0xcc, 0x2d, 0xf3, 0xe1, 0x0c, 0x21, 0x40
        /*0040*/ 	.byte	0x0d, 0xb7, 0xfc, 0x82, 0x8e, 0x35, 0x25, 0x40
.L_8:


//--------------------- .text._Z9ux_kerneliddddddddjdPjS_S_S_y --------------------------
	.section	.text._Z9ux_kerneliddddddddjdPjS_S_S_y,"ax",@progbits
	.align	128
        .global         _Z9ux_kerneliddddddddjdPjS_S_S_y
        .type           _Z9ux_kerneliddddddddjdPjS_S_S_y,@function
        .size           _Z9ux_kerneliddddddddjdPjS_S_S_y,(.L_x_121 - _Z9ux_kerneliddddddddjdPjS_S_S_y)
        .other          _Z9ux_kerneliddddddddjdPjS_S_S_y,@"STO_CUDA_ENTRY STV_DEFAULT"
_Z9ux_kerneliddddddddjdPjS_S_S_y:
.text._Z9ux_kerneliddddddddjdPjS_S_S_y:
[----:B------:R-:W0:Y:S01]  /*0000*/  LDC R1, c[0x0][0x37c] ;  /* 0x0000df00ff017b82 */ /* 0x000e220000000800 */
[----:B------:R-:W1:Y:S01]  /*0010*/  S2R R0, SR_CTAID.X ;  /* 0x0000000000007919 */ /* 0x000e620000002500 */
[----:B------:R-:W1:Y:S01]  /*0020*/  LDCU UR4, c[0x0][0x380] ;  /* 0x00007000ff0477ac */ /* 0x000e620008000800 */
[----:B0-----:R-:W-:Y:S01]  /*0030*/  VIADD R1, R1, 0xffffffd8 ;  /* 0xffffffd801017836 */ /* 0x001fe20000000000 */
[----:B-1----:R-:W-:-:S13]  /*0040*/  ISETP.GE.AND P0, PT, R0, UR4, PT ;  /* 0x0000000400007c0c */ /* 0x002fda000bf06270 */
[----:B------:R-:W-:Y:S05]  /*0050*/  @P0 EXIT ;  /* 0x000000000000094d */ /* 0x000fea0003800000 */
[----:B------:R-:W0:Y:S01]  /*0060*/  S2R R26, SR_TID.X ;  /* 0x00000000001a7919 */ /* 0x000e220000002100 */
[----:B------:R-:W0:Y:S01]  /*0070*/  LDCU UR30, c[0x0][0x360] ;  /* 0x00006c00ff1e77ac */ /* 0x000e220008000800 */
[----:B------:R-:W-:Y:S01]  /*0080*/  IMAD.MOV.U32 R27, RZ, RZ, RZ ;  /* 0x000000ffff1b7224 */ /* 0x000fe200078e00ff */
[----:B------:R-:W-:Y:S01]  /*0090*/  BSSY.RECONVERGENT B1, `(.L_x_0) ;  /* 0x0000194000017945 */ /* 0x000fe20003800200 */
[----:B------:R-:W1:Y:S01]  /*00a0*/  LDCU.64 UR4, c[0x0][0x3f8] ;  /* 0x00007f00ff0477ac */ /* 0x000e620008000a00 */
[----:B------:R-:W2:Y:S01]  /*00b0*/  LDCU UR31, c[0x0][0x3c8] ;  /* 0x00007900ff1f77ac */ /* 0x000ea20008000800 */
[----:B------:R-:W3:Y:S01]  /*00c0*/  LDCU.64 UR6, c[0x0][0x358] ;  /* 0x00006b00ff0677ac */ /* 0x000ee20008000a00 */
[----:B------:R-:W4:Y:S01]  /*00d0*/  LDCU.64 UR24, c[0x0][0x3d0] ;  /* 0x00007a00ff1877ac */ /* 0x000f220008000a00 */
[----:B------:R-:W0:Y:S01]  /*00e0*/  LDCU.64 UR26, c[0x4][0x48] ;  /* 0x01000900ff1a77ac */ /* 0x000e220008000a00 */
[----:B-1----:R-:W-:Y:S02]  /*00f0*/  UIADD3 UR8, UPT, UPT, UR4, -0x61c88647, URZ ;  /* 0x9e3779b904087890 */ /* 0x002fe4000fffe0ff */
[----:B------:R-:W-:Y:S01]  /*0100*/  UIADD3 UR9, UPT, UPT, UR5, -0x4498517b, URZ ;  /* 0xbb67ae8505097890 */ /* 0x000fe2000fffe0ff */
[----:B--2---:R-:W-:Y:S01]  /*0110*/  IMAD.U32 R15, RZ, RZ, UR31 ;  /* 0x0000001fff0f7e24 */ /* 0x004fe2000f8e00ff */
[----:B------:R-:W-:-:S02]  /*0120*/  UIADD3 UR10, UPT, UPT, UR5, 0x76cf5d0a, URZ ;  /* 0x76cf5d0a050a7890 */ /* 0x000fc4000fffe0ff */
[----:B------:R-:W-:Y:S01]  /*0130*/  UIADD3 UR11, UPT, UPT, UR4, 0x3c6ef372, URZ ;  /* 0x3c6ef372040b7890 */ /* 0x000fe2000fffe0ff */
[----:B0-----:R-:W-:Y:S01]  /*0140*/  IMAD.WIDE.U32 R2, R0, UR30, R26 ;  /* 0x0000001e00027c25 */ /* 0x001fe2000f8e001a */
[----:B------:R-:W-:Y:S01]  /*0150*/  UIADD3 UR12, UPT, UPT, UR4, -0x255992d5, URZ ;  /* 0xdaa66d2b040c7890 */ /* 0x000fe2000fffe0ff */
[----:B------:R-:W-:Y:S01]  /*0160*/  ISETP.GE.U32.AND P0, PT, R26, R15, PT ;  /* 0x0000000f1a00720c */ /* 0x000fe20003f06070 */
[----:B------:R-:W-:Y:S02]  /*0170*/  UIADD3 UR13, UPT, UPT, UR5, 0x32370b8f, URZ ;  /* 0x32370b8f050d7890 */ /* 0x000fe4000fffe0ff */
[----:B------:R-:W-:Y:S01]  /*0180*/  LOP3.LUT R8, R3, UR5, RZ, 0x3c, !PT ;  /* 0x0000000503087c12 */ /* 0x000fe2000f8e3cff */
[----:B------:R-:W-:Y:S01]  /*0190*/  IMAD.WIDE.U32 R4, R2, -0x326172a9, RZ ;  /* 0xcd9e8d5702047825 */ /* 0x000fe200078e00ff */
[----:B------:R-:W-:Y:S02]  /*01a0*/  UIADD3 UR14, UPT, UPT, UR5, -0x126145ec, URZ ;  /* 0xed9eba14050e7890 */ /* 0x000fe4000fffe0ff */
[----:B------:R-:W-:Y:S01]  /*01b0*/  UIADD3 UR15, UPT, UPT, UR4, 0x78dde6e4, URZ ;  /* 0x78dde6e4040f7890 */ /* 0x000fe2000fffe0ff */
[----:B------:R-:W-:Y:S01]  /*01c0*/  IMAD.WIDE.U32 R8, R8, -0x326172a9, RZ ;  /* 0xcd9e8d5708087825 */ /* 0x000fe200078e00ff */
[----:B------:R-:W-:Y:S01]  /*01d0*/  LOP3.LUT R6, R5, UR4, RZ, 0x3c, !PT ;  /* 0x0000000405067c12 */ /* 0x000fe2000f8e3cff */
[----:B------:R-:W-:-:S02]  /*01e0*/  UIADD3 UR16, UPT, UPT, UR4, 0x1715609d, URZ ;  /* 0x1715609d04107890 */ /* 0x000fc4000fffe0ff */
[----:B------:R-:W-:Y:S01]  /*01f0*/  UIADD3 UR17, UPT, UPT, UR5, -0x56f99767, URZ ;  /* 0xa906689905117890 */ /* 0x000fe2000fffe0ff */
[----:B------:R-:W-:Y:S01]  /*0200*/  LOP3.LUT R4, R4, UR8, R9, 0x96, !PT ;  /* 0x0000000804047c12 */ /* 0x000fe2000f8e9609 */
[----:B------:R-:W-:Y:S01]  /*0210*/  IMAD.WIDE.U32 R6, R6, -0x2daee0ad, RZ ;  /* 0xd2511f5306067825 */ /* 0x000fe200078e00ff */
[----:B------:R-:W-:Y:S02]  /*0220*/  UIADD3 UR19, UPT, UPT, UR5, 0x646e171e, URZ ;  /* 0x646e171e05137890 */ /* 0x000fe4000fffe0ff */
[----:B------:R-:W-:Y:S01]  /*0230*/  UIADD3 UR18, UPT, UPT, UR4, -0x4ab325aa, URZ ;  /* 0xb54cda5604127890 */ /* 0x000fe2000fffe0ff */
[----:B------:R-:W-:Y:S01]  /*0240*/  IMAD.WIDE.U32 R4, R4, -0x2daee0ad, RZ ;  /* 0xd2511f5304047825 */ /* 0x000fe200078e00ff */
[----:B------:R-:W-:Y:S01]  /*0250*/  LOP3.LUT R10, R7, UR9, RZ, 0x3c, !PT ;  /* 0x00000009070a7c12 */ /* 0x000fe2000f8e3cff */
[----:B------:R-:W-:Y:S02]  /*0260*/  UIADD3 UR21, UPT, UPT, UR5, 0x1fd5c5a3, URZ ;  /* 0x1fd5c5a305157890 */ /* 0x000fe4000fffe0ff */
[----:B------:R-:W-:Y:S01]  /*0270*/  UIADD3 UR20, UPT, UPT, UR4, 0x5384540f, URZ ;  /* 0x5384540f04147890 */ /* 0x000fe2000fffe0ff */
[----:B------:R-:W-:Y:S01]  /*0280*/  LOP3.LUT R9, R6, UR10, R5, 0x96, !PT ;  /* 0x0000000a06097c12 */ /* 0x000fe2000f8e9605 */
[----:B------:R-:W-:Y:S01]  /*0290*/  IMAD.WIDE.U32 R10, R10, -0x326172a9, RZ ;  /* 0xcd9e8d570a0a7825 */ /* 0x000fe200078e00ff */
[----:B------:R-:W-:-:S02]  /*02a0*/  UIADD3 UR22, UPT, UPT, UR4, -0xe443238, URZ ;  /* 0xf1bbcdc804167890 */ /* 0x000fc4000fffe0ff */
[----:B------:R-:W-:Y:S02]  /*02b0*/  UIADD3 UR23, UPT, UPT, UR5, -0x24c28bd8, URZ ;  /* 0xdb3d742805177890 */ /* 0x000fe4000fffe0ff */
[----:B------:R-:W-:Y:S01]  /*02c0*/  LOP3.LUT R6, R8, UR11, R11, 0x96, !PT ;  /* 0x0000000b08067c12 */ /* 0x000fe2000f8e960b */
[----:B------:R-:W-:Y:S01]  /*02d0*/  IMAD.WIDE.U32 R8, R9, -0x326172a9, RZ ;  /* 0xcd9e8d5709087825 */ /* 0x000fe200078e00ff */
[----:B------:R-:W-:Y:S02]  /*02e0*/  UIADD3 UR5, UPT, UPT, UR5, -0x695add53, URZ ;  /* 0x96a522ad05057890 */ /* 0x000fe4000fffe0ff */
[----:B------:R-:W-:Y:S01]  /*02f0*/  UIADD3 UR4, UPT, UPT, UR4, -0x700cb87f, URZ ;  /* 0x8ff3478104047890 */ /* 0x000fe2000fffe0ff */
[----:B------:R-:W-:Y:S01]  /*0300*/  IMAD.WIDE.U32 R6, R6, -0x2daee0ad, RZ ;  /* 0xd2511f5306067825 */ /* 0x000fe200078e00ff */
[----:B------:R-:W-:Y:S01]  /*0310*/  LOP3.LUT R5, R10, UR12, R9, 0x96, !PT ;  /* 0x0000000c0a057c12 */ /* 0x000fe2000f8e9609 */
[----:B------:R-:W0:Y:S03]  /*0320*/  LDCU.64 UR28, c[0x0][0x3f8] ;  /* 0x00007f00ff1c77ac */ /* 0x000e260008000a00 */
[----:B------:R-:W-:Y:S01]  /*0330*/  LOP3.LUT R10, R4, UR13, R7, 0x96, !PT ;  /* 0x0000000d040a7c12 */ /* 0x000fe2000f8e9607 */
[----:B------:R-:W-:-:S04]  /*0340*/  IMAD.WIDE.U32 R4, R5, -0x2daee0ad, RZ ;  /* 0xd2511f5305047825 */ /* 0x000fc800078e00ff */
[----:B------:R-:W-:Y:S01]  /*0350*/  IMAD.WIDE.U32 R10, R10, -0x326172a9, RZ ;  /* 0xcd9e8d570a0a7825 */ /* 0x000fe200078e00ff */
[----:B------:R-:W-:-:S04]  /*0360*/  LOP3.LUT R9, R6, UR14, R5, 0x96, !PT ;  /* 0x0000000e06097c12 */ /* 0x000fc8000f8e9605 */
        /* <DEDUP_REMOVED lines=17> */
[----:B------:R-:W-:Y:S01]  /*0480*/  IMAD.WIDE.U32 R6, R6, -0x326172a9, RZ ;  /* 0xcd9e8d5706067825 */ /* 0x000fe200078e00ff */
[----:B------:R-:W-:-:S03]  /*0490*/  CS2R R8, SRZ ;  /* 0x0000000000087805 */ /* 0x000fc6000001ff00 */
[----:B------:R-:W-:Y:S01]  /*04a0*/  IMAD.WIDE.U32 R12, R12, -0x2daee0ad, RZ ;  /* 0xd2511f530c0c7825 */ /* 0x000fe200078e00ff */
[----:B------:R-:W-:-:S03]  /*04b0*/  LOP3.LUT R4, R4, UR4, R7, 0x96, !PT ;  /* 0x0000000404047c12 */ /* 0x000fc6000f8e9607 */
[----:B------:R-:W-:Y:S01]  /*04c0*/  IMAD.MOV.U32 R7, RZ, RZ, RZ ;  /* 0x000000ffff077224 */ /* 0x000fe200078e00ff */
[----:B------:R-:W-:Y:S01]  /*04d0*/  LOP3.LUT R5, R10, UR5, R13, 0x96, !PT ;  /* 0x000000050a057c12 */ /* 0x000fe2000f8e960d */
[----:B------:R-:W-:Y:S02]  /*04e0*/  IMAD.U32 R10, RZ, RZ, UR30 ;  /* 0x0000001eff0a7e24 */ /* 0x000fe4000f8e00ff */
[----:B------:R-:W-:Y:S01]  /*04f0*/  IMAD.MOV.U32 R13, RZ, RZ, RZ ;  /* 0x000000ffff0d7224 */ /* 0x000fe200078e00ff */
[----:B0--34-:R-:W-:Y:S06]  /*0500*/  @P0 BRA `(.L_x_1) ;  /* 0x0000001400300947 */ /* 0x019fec0003800000 */
[----:B------:R-:W-:Y:S01]  /*0510*/  DMUL R36, RZ, +INF ;  /* 0x7ff00000ff247828 */ /* 0x000fe20000000000 */
[----:B------:R-:W-:Y:S01]  /*0520*/  CS2R R8, SRZ ;  /* 0x0000000000087805 */ /* 0x000fe2000001ff00 */
[----:B------:R-:W-:Y:S01]  /*0530*/  IMAD.MOV.U32 R11, RZ, RZ, R26 ;  /* 0x000000ffff0b7224 */ /* 0x000fe200078e001a */
[----:B------:R-:W-:Y:S01]  /*0540*/  MOV R13, RZ ;  /* 0x000000ff000d7202 */ /* 0x000fe20000000f00 */
[----:B------:R-:W-:-:S07]  /*0550*/  IMAD.MOV.U32 R7, RZ, RZ, RZ ;  /* 0x000000ffff077224 */ /* 0x000fce00078e00ff */
.L_x_25:
[----:B------:R-:W0:Y:S01]  /*0560*/  LDCU.64 UR30, c[0x0][0x388] ;  /* 0x00007100ff1e77ac */ /* 0x000e220008000a00 */
[----:B------:R-:W-:Y:S01]  /*0570*/  BSSY.RECONVERGENT B0, `(.L_x_2) ;  /* 0x000013a000007945 */ /* 0x000fe20003800200 */
[----:B------:R-:W1:Y:S01]  /*0580*/  LDCU.64 UR32, c[0x0][0x390] ;  /* 0x00007200ff2077ac */ /* 0x000e620008000a00 */
[----:B0-----:R-:W-:Y:S02]  /*0590*/  IMAD.U32 R34, RZ, RZ, UR30 ;  /* 0x0000001eff227e24 */ /* 0x001fe4000f8e00ff */
[----:B------:R-:W-:Y:S02]  /*05a0*/  IMAD.U32 R35, RZ, RZ, UR31 ;  /* 0x0000001fff237e24 */ /* 0x000fe4000f8e00ff */
[----:B-1----:R-:W-:Y:S02]  /*05b0*/  IMAD.U32 R32, RZ, RZ, UR32 ;  /* 0x00000020ff207e24 */ /* 0x002fe4000f8e00ff */
[----:B------:R-:W-:-:S07]  /*05c0*/  IMAD.U32 R33, RZ, RZ, UR33 ;  /* 0x00000021ff217e24 */ /* 0x000fce000f8e00ff */
.L_x_24:
[----:B------:R-:W-:Y:S01]  /*05d0*/  DSETP.GEU.AND P0, PT, R32, RZ, PT ;  /* 0x000000ff2000722a */ /* 0x000fe20003f0e000 */
[----:B------:R-:W-:-:S13]  /*05e0*/  BSSY.RECONVERGENT B2, `(.L_x_3) ;  /* 0x0000010000027945 */ /* 0x000fda0003800200 */
[----:B------:R-:W-:Y:S01]  /*05f0*/  @!P0 DADD R32, -RZ, -R32 ;  /* 0x00000000ff208229 */ /* 0x000fe20000000920 */
[----:B------:R-:W-:Y:S10]  /*0600*/  @!P0 BRA `(.L_x_4) ;  /* 0x0000000000348947 */ /* 0x000ff40003800000 */
[----:B------:R-:W-:-:S14]  /*0610*/  DSETP.GT.AND P0, PT, R32, 4, PT ;  /* 0x401000002000742a */ /* 0x000fdc0003f04000 */
[----:B------:R-:W-:Y:S01]  /*0620*/  @P0 DADD R32, R32, -4 ;  /* 0xc010000020200429 */ /* 0x000fe20000000000 */
[----:B------:R-:W-:Y:S10]  /*0630*/  @P0 BRA `(.L_x_4) ;  /* 0x0000000000280947 */ /* 0x000ff40003800000 */
[----:B------:R-:W-:Y:S02]  /*0640*/  DADD R14, -R34, 4 ;  /* 0x40100000220e7429 */ /* 0x000fe40000000100 */
[----:B------:R-:W-:Y:S02]  /*0650*/  DSETP.GEU.AND P0, PT, R32, 3, PT ;  /* 0x400800002000742a */ /* 0x000fe40003f0e000 */
[----:B------:R-:W-:-:S06]  /*0660*/  DSETP.GT.AND P1, PT, R34, 2, PT ;  /* 0x400000002200742a */ /* 0x000fcc0003f24000 */
[-C--:B------:R-:W-:Y:S02]  /*0670*/  FSEL R17, R14, R34.reuse, !P0 ;  /* 0x000000220e117208 */ /* 0x080fe40004000000 */
[-C--:B------:R-:W-:Y:S01]  /*0680*/  FSEL R19, R15, R35.reuse, !P0 ;  /* 0x000000230f137208 */ /* 0x080fe20004000000 */
[----:B------:R-:W-:Y:S01]  /*0690*/  DSETP.GT.AND P0, PT, R32, 1, PT ;  /* 0x3ff000002000742a */ /* 0x000fe20003f04000 */
[----:B------:R-:W-:Y:S02]  /*06a0*/  FSEL R15, R17, R34, P1 ;  /* 0x00000022110f7208 */ /* 0x000fe40000800000 */
[----:B------:R-:W-:-:S03]  /*06b0*/  FSEL R17, R19, R35, P1 ;  /* 0x0000002313117208 */ /* 0x000fc60000800000 */
[----:B------:R-:W-:Y:S02]  /*06c0*/  FSEL R34, R15, R34, P0 ;  /* 0x000000220f227208 */ /* 0x000fe40000000000 */
[----:B------:R-:W-:-:S07]  /*06d0*/  FSEL R35, R17, R35, P0 ;  /* 0x0000002311237208 */ /* 0x000fce0000000000 */
.L_x_4:
[----:B------:R-:W-:Y:S05]  /*06e0*/  BSYNC.RECONVERGENT B2 ;  /* 0x0000000000027941 */ /* 0x000fea0003800200 */
.L_x_3:
[C---:B------:R-:W-:Y:S01]  /*06f0*/  DADD R14, R32.reuse, -1 ;  /* 0xbff00000200e7429 */ /* 0x040fe20000000000 */
[----:B------:R-:W-:Y:S01]  /*0700*/  BSSY.RECONVERGENT B3, `(.L_x_5) ;  /* 0x0000054000037945 */ /* 0x000fe20003800200 */
[----:B------:R-:W-:Y:S02]  /*0710*/  DADD R18, R32, -3 ;  /* 0xc008000020127429 */ /* 0x000fe40000000000 */
[C---:B------:R-:W-:Y:S02]  /*0720*/  DSETP.GTU.AND P0, PT, R34.reuse, 2, PT ;  /* 0x400000002200742a */ /* 0x040fe40003f0c000 */
[----:B------:R-:W-:Y:S02]  /*0730*/  DADD R16, R34, -2 ;  /* 0xc000000022107429 */ /* 0x000fe40000000000 */
[----:B------:R-:W-:Y:S02]  /*0740*/  DMUL R24, R14, R14 ;  /* 0x0000000e0e187228 */ /* 0x000fe40000000000 */
[----:B------:R-:W-:-:S06]  /*0750*/  DMUL R20, R18, R18 ;  /* 0x0000001212147228 */ /* 0x000fcc0000000000 */
[CC--:B------:R-:W-:Y:S02]  /*0760*/  DFMA R24, R16.reuse, R16.reuse, R24 ;  /* 0x000000101018722b */ /* 0x0c0fe40000000018 */
[----:B------:R-:W-:Y:S01]  /*0770*/  DFMA R16, R16, R16, R20 ;  /* 0x000000101010722b */ /* 0x000fe20000000014 */
[----:B------:R-:W-:Y:S10]  /*0780*/  @P0 BRA `(.L_x_6) ;  /* 0x0000000000e40947 */ /* 0x000ff40003800000 */
[----:B------:R-:W0:Y:S01]  /*0790*/  MUFU.RSQ64H R23, R17 ;  /* 0x0000001100177308 */ /* 0x000e220000001c00 */
[----:B------:R-:W-:Y:S01]  /*07a0*/  VIADD R22, R17, 0xfcb00000 ;  /* 0xfcb0000011167836 */ /* 0x000fe20000000000 */
[----:B------:R-:W-:Y:S01]  /*07b0*/  BSSY.RECONVERGENT B4, `(.L_x_7) ;  /* 0x0000015000047945 */ /* 0x000fe20003800200 */
[----:B------:R-:W-:Y:S02]  /*07c0*/  IMAD.MOV.U32 R18, RZ, RZ, 0x0 ;  /* 0x00000000ff127424 */ /* 0x000fe400078e00ff */
[----:B------:R-:W-:Y:S01]  /*07d0*/  IMAD.MOV.U32 R19, RZ, RZ, 0x3fd80000 ;  /* 0x3fd80000ff137424 */ /* 0x000fe200078e00ff */
[----:B------:R-:W-:Y:S01]  /*07e0*/  ISETP.GE.U32.AND P0, PT, R22, 0x7ca00000, PT ;  /* 0x7ca000001600780c */ /* 0x000fe20003f06070 */
[----:B0-----:R-:W-:-:S08]  /*07f0*/  DMUL R14, R22, R22 ;  /* 0x00000016160e7228 */ /* 0x001fd00000000000 */
[----:B------:R-:W-:-:S08]  /*0800*/  DFMA R14, R16, -R14, 1 ;  /* 0x3ff00000100e742b */ /* 0x000fd0000000080e */
[----:B------:R-:W-:Y:S02]  /*0810*/  DFMA R18, R14, R18, 0.5 ;  /* 0x3fe000000e12742b */ /* 0x000fe40000000012 */
[----:B------:R-:W-:-:S08]  /*0820*/  DMUL R14, R22, R14 ;  /* 0x0000000e160e7228 */ /* 0x000fd00000000000 */
[----:B------:R-:W-:-:S08]  /*0830*/  DFMA R30, R18, R14, R22 ;  /* 0x0000000e121e722b */ /* 0x000fd00000000016 */
[----:B------:R-:W-:Y:S02]  /*0840*/  DMUL R20, R16, R30 ;  /* 0x0000001e10147228 */ /* 0x000fe40000000000 */
[----:B------:R-:W-:Y:S01]  /*0850*/  IADD3 R15, PT, PT, R31, -0x100000, RZ ;  /* 0xfff000001f0f7810 */ /* 0x000fe20007ffe0ff */
[----:B------:R-:W-:-:S05]  /*0860*/  IMAD.MOV.U32 R14, RZ, RZ, R30 ;  /* 0x000000ffff0e7224 */ /* 0x000fca00078e001e */
[----:B------:R-:W-:-:S08]  /*0870*/  DFMA R18, R20, -R20, R16 ;  /* 0x800000141412722b */ /* 0x000fd00000000010 */
[----:B------:R-:W-:Y:S01]  /*0880*/  DFMA R28, R18, R14, R20 ;  /* 0x0000000e121c722b */ /* 0x000fe20000000014 */
[----:B------:R-:W-:Y:S10]  /*0890*/  @!P0 BRA `(.L_x_8) ;  /* 0x0000000000188947 */ /* 0x000ff40003800000 */
[----:B------:R-:W-:Y:S01]  /*08a0*/  IMAD.MOV.U32 R38, RZ, RZ, R16 ;  /* 0x000000ffff267224 */ /* 0x000fe200078e0010 */
[----:B------:R-:W-:Y:S01]  /*08b0*/  MOV R16, 0x8e0 ;  /* 0x000008e000107802 */ /* 0x000fe20000000f00 */
[----:B------:R-:W-:-:S07]  /*08c0*/  IMAD.MOV.U32 R14, RZ, RZ, R30 ;  /* 0x000000ffff0e7224 */ /* 0x000fce00078e001e */
[----:B------:R-:W-:Y:S05]  /*08d0*/  CALL.REL.NOINC `($__internal_0_$__cuda_sm20_dsqrt_rn_f64_mediumpath_v1) ;  /* 0x0000005400407944 */ /* 0x000fea0003c00000 */
[----:B------:R-:W-:Y:S02]  /*08e0*/  IMAD.MOV.U32 R28, RZ, RZ, R14 ;  /* 0x000000ffff1c7224 */ /* 0x000fe400078e000e */
[----:B------:R-:W-:-:S07]  /*08f0*/  IMAD.MOV.U32 R29, RZ, RZ, R15 ;  /* 0x000000ffff1d7224 */ /* 0x000fce00078e000f */
.L_x_8:
[----:B------:R-:W-:Y:S05]  /*0900*/  BSYNC.RECONVERGENT B4 ;  /* 0x0000000000047941 */ /* 0x000fea0003800200 */
.L_x_7:
[----:B------:R-:W0:Y:S01]  /*0910*/  MUFU.RSQ64H R23, R25 ;  /* 0x0000001900177308 */ /* 0x000e220000001c00 */
[----:B------:R-:W-:Y:S01]  /*0920*/  VIADD R22, R25, 0xfcb00000 ;  /* 0xfcb0000019167836 */ /* 0x000fe20000000000 */
[----:B------:R-:W-:Y:S01]  /*0930*/  MOV R17, 0x3fd80000 ;  /* 0x3fd8000000117802 */ /* 0x000fe20000000f00 */
[----:B------:R-:W-:Y:S01]  /*0940*/  IMAD.MOV.U32 R16, RZ, RZ, 0x0 ;  /* 0x00000000ff107424 */ /* 0x000fe200078e00ff */
[----:B------:R-:W-:Y:S02]  /*0950*/  BSSY.RECONVERGENT B4, `(.L_x_9) ;  /* 0x0000014000047945 */ /* 0x000fe40003800200 */
[----:B------:R-:W-:Y:S01]  /*0960*/  ISETP.GE.U32.AND P0, PT, R22, 0x7ca00000, PT ;  /* 0x7ca000001600780c */ /* 0x000fe20003f06070 */
[----:B0-----:R-:W-:-:S08]  /*0970*/  DMUL R14, R22, R22 ;  /* 0x00000016160e7228 */ /* 0x001fd00000000000 */
[----:B------:R-:W-:-:S08]  /*0980*/  DFMA R14, R24, -R14, 1 ;  /* 0x3ff00000180e742b */ /* 0x000fd0000000080e */
[----:B------:R-:W-:Y:S02]  /*0990*/  DFMA R16, R14, R16, 0.5 ;  /* 0x3fe000000e10742b */ /* 0x000fe40000000010 */
[----:B------:R-:W-:-:S08]  /*09a0*/  DMUL R14, R22, R14 ;  /* 0x0000000e160e7228 */ /* 0x000fd00000000000 */
[----:B------:R-:W-:-:S08]  /*09b0*/  DFMA R30, R16, R14, R22 ;  /* 0x0000000e101e722b */ /* 0x000fd00000000016 */
[----:B------:R-:W-:Y:S02]  /*09c0*/  DMUL R20, R24, R30 ;  /* 0x0000001e18147228 */ /* 0x000fe40000000000 */
[----:B------:R-:W-:Y:S02]  /*09d0*/  VIADD R15, R31, 0xfff00000 ;  /* 0xfff000001f0f7836 */ /* 0x000fe40000000000 */
[----:B------:R-:W-:-:S04]  /*09e0*/  IMAD.MOV.U32 R14, RZ, RZ, R30 ;  /* 0x000000ffff0e7224 */ /* 0x000fc800078e001e */
[----:B------:R-:W-:-:S08]  /*09f0*/  DFMA R18, R20, -R20, R24 ;  /* 0x800000141412722b */ /* 0x000fd00000000018 */
[----:B------:R-:W-:Y:S01]  /*0a00*/  DFMA R16, R18, R14, R20 ;  /* 0x0000000e1210722b */ /* 0x000fe20000000014 */
[----:B------:R-:W-:Y:S10]  /*0a10*/  @!P0 BRA `(.L_x_10) ;  /* 0x00000000001c8947 */ /* 0x000ff40003800000 */
[----:B------:R-:W-:Y:S01]  /*0a20*/  IMAD.MOV.U32 R14, RZ, RZ, R30 ;  /* 0x000000ffff0e7224 */ /* 0x000fe200078e001e */
[----:B------:R-:W-:Y:S01]  /*0a30*/  MOV R16, 0xa70 ;  /* 0x00000a7000107802 */ /* 0x000fe20000000f00 */
[----:B------:R-:W-:Y:S02]  /*0a40*/  IMAD.MOV.U32 R38, RZ, RZ, R24 ;  /* 0x000000ffff267224 */ /* 0x000fe400078e0018 */
[----:B------:R-:W-:-:S07]  /*0a50*/  IMAD.MOV.U32 R17, RZ, RZ, R25 ;  /* 0x000000ffff117224 */ /* 0x000fce00078e0019 */
[----:B------:R-:W-:Y:S05]  /*0a60*/  CALL.REL.NOINC `($__internal_0_$__cuda_sm20_dsqrt_rn_f64_mediumpath_v1) ;  /* 0x0000005000dc7944 */ /* 0x000fea0003c00000 */
[----:B------:R-:W-:Y:S02]  /*0a70*/  IMAD.MOV.U32 R16, RZ, RZ, R14 ;  /* 0x000000ffff107224 */ /* 0x000fe400078e000e */
[----:B------:R-:W-:-:S07]  /*0a80*/  IMAD.MOV.U32 R17, RZ, RZ, R15 ;  /* 0x000000ffff117224 */ /* 0x000fce00078e000f */
.L_x_10:
[----:B------:R-:W-:Y:S05]  /*0a90*/  BSYNC.RECONVERGENT B4 ;  /* 0x0000000000047941 */ /* 0x000fea0003800200 */
.L_x_9:
[C---:B------:R-:W-:Y:S02]  /*0aa0*/  DSETP.GEU.AND P2, PT, R34.reuse, R16, PT ;  /* 0x000000102200722a */ /* 0x040fe40003f4e000 */
[--C-:B------:R-:W-:Y:S02]  /*0ab0*/  DSETP.GEU.AND P0, PT, R34, R28.reuse, PT ;  /* 0x0000001c2200722a */ /* 0x100fe40003f0e000 */
[----:B------:R-:W-:-:S04]  /*0ac0*/  DSETP.GEU.AND P1, PT, R16, R28, PT ;  /* 0x0000001c1000722a */ /* 0x000fc80003f2e000 */
[----:B------:R-:W-:Y:S02]  /*0ad0*/  FSEL R30, R34, R28, !P0 ;  /* 0x0000001c221e7208 */ /* 0x000fe40004000000 */
[----:B------:R-:W-:-:S04]  /*0ae0*/  FSEL R31, R35, R29, !P0 ;  /* 0x0000001d231f7208 */ /* 0x000fc80004000000 */
[----:B------:R-:W-:Y:S02]  /*0af0*/  @P2 FSEL R30, R16, R28, !P1 ;  /* 0x0000001c101e2208 */ /* 0x000fe40004800000 */
[----:B------:R-:W-:Y:S01]  /*0b00*/  @P2 FSEL R31, R17, R29, !P1 ;  /* 0x0000001d111f2208 */ /* 0x000fe20004800000 */
[----:B------:R-:W-:Y:S06]  /*0b10*/  BRA `(.L_x_11) ;  /* 0x0000000000487947 */ /* 0x000fec0003800000 */
.L_x_6:
[----:B------:R-:W-:-:S14]  /*0b20*/  DSETP.GEU.AND P0, PT, R32, 1, PT ;  /* 0x3ff000002000742a */ /* 0x000fdc0003f0e000 */
[----:B------:R-:W-:Y:S02]  /*0b30*/  @!P0 DADD R16, -R32, 1 ;  /* 0x3ff0000020108429 */ /* 0x000fe40000000100 */
[----:B------:R-:W-:-:S08]  /*0b40*/  @!P0 DADD R20, -R34, 3 ;  /* 0x4008000022148429 */ /* 0x000fd00000000100 */
[----:B------:R-:W-:-:S06]  /*0b50*/  @!P0 DSETP.GEU.AND P1, PT, R16, R20, PT ;  /* 0x000000141000822a */ /* 0x000fcc0003f2e000 */
[----:B------:R-:W-:Y:S02]  /*0b60*/  @!P0 FSEL R30, R16, R20, !P1 ;  /* 0x00000014101e8208 */ /* 0x000fe40004800000 */
[----:B------:R-:W-:Y:S01]  /*0b70*/  @!P0 FSEL R31, R17, R21, !P1 ;  /* 0x00000015111f8208 */ /* 0x000fe20004800000 */
[----:B------:R-:W-:Y:S06]  /*0b80*/  @!P0 BRA `(.L_x_11) ;  /* 0x00000000002c8947 */ /* 0x000fec0003800000 */
[----:B------:R-:W-:-:S14]  /*0b90*/  DSETP.GT.AND P0, PT, R32, 3, PT ;  /* 0x400800002000742a */ /* 0x000fdc0003f04000 */
[----:B------:R-:W-:Y:S02]  /*0ba0*/  @!P0 DADD R16, -R32, 3 ;  /* 0x4008000020108429 */ /* 0x000fe40000000100 */
[----:B------:R-:W-:-:S06]  /*0bb0*/  @P0 DADD R20, -R34, 3 ;  /* 0x4008000022140429 */ /* 0x000fcc0000000100 */
[----:B------:R-:W-:Y:S02]  /*0bc0*/  @!P0 DSETP.GEU.AND P2, PT, R14, R16, PT ;  /* 0x000000100e00822a */ /* 0x000fe40003f4e000 */
[----:B------:R-:W-:-:S04]  /*0bd0*/  @P0 DSETP.GEU.AND P1, PT, R20, R18, PT ;  /* 0x000000121400022a */ /* 0x000fc80003f2e000 */
[----:B------:R-:W-:Y:S02]  /*0be0*/  @!P0 FSEL R15, R15, R17, !P2 ;  /* 0x000000110f0f8208 */ /* 0x000fe40005000000 */
[----:B------:R-:W-:Y:S02]  /*0bf0*/  @!P0 FSEL R14, R14, R16, !P2 ;  /* 0x000000100e0e8208 */ /* 0x000fe40005000000 */
[----:B------:R-:W-:Y:S02]  /*0c00*/  @P0 FSEL R30, R20, R18, !P1 ;  /* 0x00000012141e0208 */ /* 0x000fe40004800000 */
[----:B------:R-:W-:Y:S01]  /*0c10*/  @P0 FSEL R31, R21, R19, !P1 ;  /* 0x00000013151f0208 */ /* 0x000fe20004800000 */
[----:B------:R-:W-:Y:S01]  /*0c20*/  @!P0 IMAD.MOV.U32 R31, RZ, RZ, R15 ;  /* 0x000000ffff1f8224 */ /* 0x000fe200078e000f */
[----:B------:R-:W-:-:S07]  /*0c30*/  @!P0 MOV R30, R14 ;  /* 0x0000000e001e8202 */ /* 0x000fce0000000f00 */
.L_x_11:
[----:B------:R-:W-:Y:S05]  /*0c40*/  BSYNC.RECONVERGENT B3 ;  /* 0x0000000000037941 */ /* 0x000fea0003800200 */
.L_x_5:
[----:B------:R-:W-:-:S14]  /*0c50*/  DSETP.GEU.AND P0, PT, R30, UR24, PT ;  /* 0x000000181e007e2a */ /* 0x000fdc000bf0e000 */
[----:B------:R-:W-:Y:S05]  /*0c60*/  @!P0 BRA `(.L_x_12) ;  /* 0x0000000c00288947 */ /* 0x000fea0003800000 */
[----:B------:R-:W-:Y:S01]  /*0c70*/  ISETP.NE.AND P0, PT, R13, 0x1, PT ;  /* 0x000000010d00780c */ /* 0x000fe20003f05270 */
[----:B------:R-:W-:Y:S01]  /*0c80*/  BSSY.RECONVERGENT B2, `(.L_x_13) ;  /* 0x0000047000027945 */ /* 0x000fe20003800200 */
[----:B------:R-:W-:Y:S02]  /*0c90*/  IMAD.MOV.U32 R24, RZ, RZ, 0x2 ;  /* 0x00000002ff187424 */ /* 0x000fe400078e00ff */
[----:B------:R-:W-:Y:S02]  /*0ca0*/  IMAD.MOV.U32 R16, RZ, RZ, R6 ;  /* 0x000000ffff107224 */ /* 0x000fe400078e0006 */
[----:B------:R-:W-:-:S07]  /*0cb0*/  IMAD.MOV.U32 R28, RZ, RZ, R12 ;  /* 0x000000ffff1c7224 */ /* 0x000fce00078e000c */
[----:B------:R-:W-:Y:S05]  /*0cc0*/  @!P0 BRA `(.L_x_14) ;  /* 0x0000000400088947 */ /* 0x000fea0003800000 */
[----:B------:R-:W-:-:S13]  /*0cd0*/  ISETP.NE.AND P0, PT, R13, 0x3, PT ;  /* 0x000000030d00780c */ /* 0x000fda0003f05270 */
[----:B------:R-:W-:Y:S05]  /*0ce0*/  @!P0 BRA `(.L_x_15) ;  /* 0x0000000000208947 */ /* 0x000fea0003800000 */
[----:B------:R-:W-:-:S13]  /*0cf0*/  ISETP.NE.AND P0, PT, R13, 0x2, PT ;  /* 0x000000020d00780c */ /* 0x000fda0003f05270 */
[----:B------:R-:W-:Y:S01]  /*0d00*/  @!P0 IMAD.MOV.U32 R24, RZ, RZ, 0x3 ;  /* 0x00000003ff188424 */ /* 0x000fe200078e00ff */
[----:B------:R-:W-:Y:S01]  /*0d10*/  @P0 IADD3 R24, PT, PT, R13, 0x1, RZ ;  /* 0x000000010d180810 */ /* 0x000fe20007ffe0ff */
[--C-:B------:R-:W-:Y:S02]  /*0d20*/  @!P0 IMAD.MOV.U32 R28, RZ, RZ, R12.reuse ;  /* 0x000000ffff1c8224 */ /* 0x100fe400078e000c */
[----:B------:R-:W-:Y:S02]  /*0d30*/  @!P0 IMAD.MOV.U32 R16, RZ, RZ, R5 ;  /* 0x000000ffff108224 */ /* 0x000fe400078e0005 */
[----:B------:R-:W-:Y:S02]  /*0d40*/  @P0 IMAD.MOV.U32 R28, RZ, RZ, R12 ;  /* 0x000000ffff1c0224 */ /* 0x000fe400078e000c */
[----:B------:R-:W-:Y:S01]  /*0d50*/  @P0 IMAD.MOV.U32 R16, RZ, RZ, R4 ;  /* 0x000000ffff100224 */ /* 0x000fe200078e0004 */
[----:B------:R-:W-:Y:S06]  /*0d60*/  BRA `(.L_x_14) ;  /* 0x0000000000e07947 */ /* 0x000fec0003800000 */
.L_x_15:
[----:B------:R-:W-:Y:S01]  /*0d70*/  VIADD R8, R8, 0x1 ;  /* 0x0000000108087836 */ /* 0x000fe20000000000 */
[----:B------:R-:W-:Y:S03]  /*0d80*/  BSSY.RECONVERGENT B3, `(.L_x_16) ;  /* 0x000000c000037945 */ /* 0x000fe60003800200 */
[C---:B------:R-:W-:Y:S01]  /*0d90*/  IMAD.WIDE.U32 R4, R8.reuse, -0x2daee0ad, RZ ;  /* 0xd2511f5308047825 */ /* 0x040fe200078e00ff */
[----:B------:R-:W-:-:S13]  /*0da0*/  ISETP.NE.AND P0, PT, R8, RZ, PT ;  /* 0x000000ff0800720c */ /* 0x000fda0003f05270 */
[----:B------:R-:W-:Y:S05]  /*0db0*/  @P0 BRA `(.L_x_17) ;  /* 0x0000000000200947 */ /* 0x000fea0003800000 */
[----:B------:R-:W-:-:S05]  /*0dc0*/  VIADD R7, R7, 0x1 ;  /* 0x0000000107077836 */ /* 0x000fca0000000000 */
[----:B------:R-:W-:-:S13]  /*0dd0*/  ISETP.NE.AND P0, PT, R7, RZ, PT ;  /* 0x000000ff0700720c */ /* 0x000fda0003f05270 */
[----:B------:R-:W-:Y:S01]  /*0de0*/  @!P0 VIADD R2, R2, 0x1 ;  /* 0x0000000102028836 */ /* 0x000fe20000000000 */
[----:B------:R-:W-:Y:S01]  /*0df0*/  @!P0 MOV R7, RZ ;  /* 0x000000ff00078202 */ /* 0x000fe20000000f00 */
[----:B------:R-:W-:-:S03]  /*0e00*/  @!P0 VIADD R6, R3, 0x1 ;  /* 0x0000000103068836 */ /* 0x000fc60000000000 */
[----:B------:R-:W-:-:S13]  /*0e10*/  ISETP.NE.AND P1, PT, R2, RZ, !P0 ;  /* 0x000000ff0200720c */ /* 0x000fda0004725270 */
[----:B------:R-:W-:-:S04]  /*0e20*/  @P1 IMAD.MOV R6, RZ, RZ, R3 ;  /* 0x000000ffff061224 */ /* 0x000fc800078e0203 */
[----:B------:R-:W-:-:S07]  /*0e30*/  @!P0 IMAD.MOV.U32 R3, RZ, RZ, R6 ;  /* 0x000000ffff038224 */ /* 0x000fce00078e0006 */
.L_x_17:
[----:B------:R-:W-:Y:S05]  /*0e40*/  BSYNC.RECONVERGENT B3 ;  /* 0x0000000000037941 */ /* 0x000fea0003800200 */
.L_x_16:
[----:B------:R-:W-:Y:S01]  /*0e50*/  IMAD.WIDE.U32 R14, R2, -0x326172a9, RZ ;  /* 0xcd9e8d57020e7825 */ /* 0x000fe200078e00ff */
[----:B------:R-:W-:-:S03]  /*0e60*/  LOP3.LUT R18, R3, UR29, R5, 0x96, !PT ;  /* 0x0000001d03127c12 */ /* 0x000fc6000f8e9605 */
[----:B------:R-:W-:Y:S01]  /*0e70*/  IMAD.MOV.U32 R24, RZ, RZ, RZ ;  /* 0x000000ffff187224 */ /* 0x000fe200078e00ff */
        /* <DEDUP_REMOVED lines=35> */
[----:B------:R-:W-:-:S03]  /*10b0*/  LOP3.LUT R4, R4, UR4, R17, 0x96, !PT ;  /* 0x0000000404047c12 */ /* 0x000fc6000f8e9611 */
[----:B------:R-:W-:Y:S01]  /*10c0*/  IMAD.MOV.U32 R6, RZ, RZ, R16 ;  /* 0x000000ffff067224 */ /* 0x000fe200078e0010 */
[----:B------:R-:W-:Y:S01]  /*10d0*/  LOP3.LUT R5, R14, UR5, R29, 0x96, !PT ;  /* 0x000000050e057c12 */ /* 0x000fe2000f8e961d */
[----:B------:R-:W-:-:S07]  /*10e0*/  IMAD.MOV.U32 R16, RZ, RZ, R12 ;  /* 0x000000ffff107224 */ /* 0x000fce00078e000c */
.L_x_14:
[----:B------:R-:W-:Y:S05]  /*10f0*/  BSYNC.RECONVERGENT B2 ;  /* 0x0000000000027941 */ /* 0x000fea0003800200 */
.L_x_13:
[----:B------:R-:W0:Y:S01]  /*1100*/  I2F.F64.U32 R12, R16 ;  /* 0x00000010000c7312 */ /* 0x000e220000201800 */
[----:B------:R-:W-:Y:S01]  /*1110*/  IMAD.MOV.U32 R14, RZ, RZ, 0x0 ;  /* 0x00000000ff0e7424 */ /* 0x000fe200078e00ff */
[----:B------:R-:W-:Y:S01]  /*1120*/  UMOV UR30, 0x54442d18 ;  /* 0x54442d18001e7882 */ /* 0x000fe20000000000 */
[----:B------:R-:W-:Y:S01]  /*1130*/  IMAD.MOV.U32 R15, RZ, RZ, 0x3df00000 ;  /* 0x3df00000ff0f7424 */ /* 0x000fe200078e00ff */
[----:B------:R-:W-:Y:S01]  /*1140*/  UMOV UR31, 0x401921fb ;  /* 0x401921fb001f7882 */ /* 0x000fe20000000000 */
[----:B------:R-:W-:Y:S01]  /*1150*/  BSSY.RECONVERGENT B4, `(.L_x_18) ;  /* 0x000001f000047945 */ /* 0x000fe20003800200 */
[----:B------:R-:W-:Y:S01]  /*1160*/  IMAD.MOV.U32 R25, RZ, RZ, RZ ;  /* 0x000000ffff197224 */ /* 0x000fe200078e00ff */
[----:B------:R-:W-:Y:S01]  /*1170*/  MOV R44, R36 ;  /* 0x00000024002c7202 */ /* 0x000fe20000000f00 */
[----:B------:R-:W-:Y:S01]  /*1180*/  IMAD.MOV.U32 R45, RZ, RZ, R37 ;  /* 0x000000ffff2d7224 */ /* 0x000fe200078e0025 */
[----:B0-----:R-:W-:-:S08]  /*1190*/  DFMA R12, R12, R14, 2.3283064365386962891e-10 ;  /* 0x3df000000c0c742b */ /* 0x001fd0000000000e */
[----:B------:R-:W-:-:S08]  /*11a0*/  DMUL R40, R12, UR30 ;  /* 0x0000001e0c287c28 */ /* 0x000fd00008000000 */
[----:B------:R-:W-:-:S14]  /*11b0*/  DSETP.NEU.AND P2, PT, R40, +INF , PT ;  /* 0x7ff000002800742a */ /* 0x000fdc0003f4d000 */
[----:B------:R-:W-:Y:S05]  /*11c0*/  @!P2 BRA `(.L_x_19) ;  /* 0x00000000005ca947 */ /* 0x000fea0003800000 */
[----:B------:R-:W-:Y:S01]  /*11d0*/  UMOV UR30, 0x6dc9c883 ;  /* 0x6dc9c883001e7882 */ /* 0x000fe20000000000 */
[----:B------:R-:W-:Y:S01]  /*11e0*/  UMOV UR31, 0x3fe45f30 ;  /* 0x3fe45f30001f7882 */ /* 0x000fe20000000000 */
[C---:B------:R-:W-:Y:S02]  /*11f0*/  DSETP.GE.AND P0, PT, R40.reuse, 2.14748364800000000000e+09, PT ;  /* 0x41e000002800742a */ /* 0x040fe40003f06000 */
[----:B------:R-:W-:Y:S01]  /*1200*/  DMUL R12, R40, UR30 ;  /* 0x0000001e280c7c28 */ /* 0x000fe20008000000 */
[----:B------:R-:W-:Y:S01]  /*1210*/  UMOV UR30, 0x54442d18 ;  /* 0x54442d18001e7882 */ /* 0x000fe20000000000 */
[----:B------:R-:W-:-:S04]  /*1220*/  UMOV UR31, 0x3ff921fb ;  /* 0x3ff921fb001f7882 */ /* 0x000fc80000000000 */
[----:B------:R-:W0:Y:S08]  /*1230*/  F2I.F64 R25, R12 ;  /* 0x0000000c00197311 */ /* 0x000e300000301100 */
[----:B0-----:R-:W0:Y:S02]  /*1240*/  I2F.F64 R44, R25 ;  /* 0x00000019002c7312 */ /* 0x001e240000201c00 */
[----:B0-----:R-:W-:Y:S01]  /*1250*/  DFMA R14, R44, -UR30, R40 ;  /* 0x8000001e2c0e7c2b */ /* 0x001fe20008000028 */
[----:B------:R-:W-:Y:S01]  /*1260*/  UMOV UR30, 0x33145c00 ;  /* 0x33145c00001e7882 */ /* 0x000fe20000000000 */
[----:B------:R-:W-:-:S06]  /*1270*/  UMOV UR31, 0x3c91a626 ;  /* 0x3c91a626001f7882 */ /* 0x000fcc0000000000 */
[----:B------:R-:W-:Y:S01]  /*1280*/  DFMA R14, R44, -UR30, R14 ;  /* 0x8000001e2c0e7c2b */ /* 0x000fe2000800000e */
[----:B------:R-:W-:Y:S01]  /*1290*/  UMOV UR30, 0x252049c0 ;  /* 0x252049c0001e7882 */ /* 0x000fe20000000000 */
[----:B------:R-:W-:-:S06]  /*12a0*/  UMOV UR31, 0x397b839a ;  /* 0x397b839a001f7882 */ /* 0x000fcc0000000000 */
[----:B------:R-:W-:Y:S01]  /*12b0*/  DFMA R44, R44, -UR30, R14 ;  /* 0x8000001e2c2c7c2b */ /* 0x000fe2000800000e */
[----:B------:R-:W-:Y:S10]  /*12c0*/  @!P0 BRA `(.L_x_19) ;  /* 0x00000000001c8947 */ /* 0x000ff40003800000 */
[----:B------:R-:W-:Y:S01]  /*12d0*/  IMAD.MOV.U32 R20, RZ, RZ, R40 ;  /* 0x000000ffff147224 */ /* 0x000fe200078e0028 */
[----:B------:R-:W-:Y:S01]  /*12e0*/  MOV R22, 0x1310 ;  /* 0x0000131000167802 */ /* 0x000fe20000000f00 */
[----:B------:R-:W-:-:S07]  /*12f0*/  IMAD.MOV.U32 R23, RZ, RZ, R41 ;  /* 0x000000ffff177224 */ /* 0x000fce00078e0029 */
[----:B------:R-:W-:Y:S05]  /*1300*/  CALL.REL.NOINC `($_Z9ux_kerneliddddddddjdPjS_S_S_y$__internal_trig_reduction_slowpathd) ;  /* 0x0000004c00547944 */ /* 0x000fea0003c00000 */
[----:B------:R-:W-:Y:S02]  /*1310*/  IMAD.MOV.U32 R25, RZ, RZ, R13 ;  /* 0x000000ffff197224 */ /* 0x000fe400078e000d */
[----:B------:R-:W-:Y:S02]  /*1320*/  IMAD.MOV.U32 R44, RZ, RZ, R20 ;  /* 0x000000ffff2c7224 */ /* 0x000fe400078e0014 */
[----:B------:R-:W-:-:S07]  /*1330*/  IMAD.MOV.U32 R45, RZ, RZ, R21 ;  /* 0x000000ffff2d7224 */ /* 0x000fce00078e0015 */
.L_x_19:
[----:B------:R-:W-:Y:S05]  /*1340*/  BSYNC.RECONVERGENT B4 ;  /* 0x0000000000047941 */ /* 0x000fea0003800200 */
.L_x_18:
[----:B------:R-:W-:-:S05]  /*1350*/  IMAD.SHL.U32 R12, R25, 0x40, RZ ;  /* 0x00000040190c7824 */ /* 0x000fca00078e00ff */
[----:B------:R-:W-:-:S04]  /*1360*/  LOP3.LUT R12, R12, 0x40, RZ, 0xc0, !PT ;  /* 0x000000400c0c7812 */ /* 0x000fc800078ec0ff */
[----:B------:R-:W-:-:S04]  /*1370*/  IADD3 R46, P0, PT, R12, UR26, RZ ;  /* 0x0000001a0c2e7c10 */ /* 0x000fc8000ff1e0ff */
[----:B------:R-:W-:-:S05]  /*1380*/  IADD3.X R47, PT, PT, RZ, UR27, RZ, P0, !PT ;  /* 0x0000001bff2f7c10 */ /* 0x000fca00087fe4ff */
[----:B------:R-:W2:Y:S04]  /*1390*/  LDG.E.128.CONSTANT R12, desc[UR6][R46.64] ;  /* 0x000000062e0c7981 */ /* 0x000ea8000c1e9d00 */
[----:B------:R-:W3:Y:S04]  /*13a0*/  LDG.E.128.CONSTANT R16, desc[UR6][R46.64+0x10] ;  /* 0x000010062e107981 */ /* 0x000ee8000c1e9d00 */
[----:B------:R-:W4:Y:S01]  /*13b0*/  LDG.E.128.CONSTANT R20, desc[UR6][R46.64+0x20] ;  /* 0x000020062e147981 */ /* 0x000f22000c1e9d00 */
[----:B------:R-:W-:Y:S01]  /*13c0*/  LOP3.LUT R29, R25, 0x1, RZ, 0xc0, !PT ;  /* 0x00000001191d7812 */ /* 0x000fe200078ec0ff */
[----:B------:R-:W-:Y:S01]  /*13d0*/  IMAD.MOV.U32 R38, RZ, RZ, 0x20fd8164 ;  /* 0x20fd8164ff267424 */ /* 0x000fe200078e00ff */
[----:B------:R-:W-:Y:S01]  /*13e0*/  DMUL R42, R44, R44 ;  /* 0x0000002c2c2a7228 */ /* 0x000fe20000000000 */
[----:B------:R-:W-:Y:S01]  /*13f0*/  BSSY.RECONVERGENT B4, `(.L_x_20) ;  /* 0x0000030000047945 */ /* 0x000fe20003800200 */
[----:B------:R-:W-:Y:S01]  /*1400*/  ISETP.NE.U32.AND P0, PT, R29, 0x1, PT ;  /* 0x000000011d00780c */ /* 0x000fe20003f05070 */
[----:B------:R-:W-:-:S03]  /*1410*/  IMAD.MOV.U32 R29, RZ, RZ, 0x3da8ff83 ;  /* 0x3da8ff83ff1d7424 */ /* 0x000fc600078e00ff */
[----:B------:R-:W-:Y:S02]  /*1420*/  FSEL R38, R38, -8.06006814911005101289e+34, !P0 ;  /* 0xf9785eba26267808 */ /* 0x000fe40004000000 */
[----:B------:R-:W-:-:S06]  /*1430*/  FSEL R39, -R29, 0.11223486810922622681, !P0 ;  /* 0x3de5db651d277808 */ /* 0x000fcc0004000100 */
[----:B--2---:R-:W-:Y:S01]  /*1440*/  DFMA R12, R42, R38, R12 ;  /* 0x000000262a0c722b */ /* 0x004fe2000000000c */
[----:B------:R-:W-:Y:S02]  /*1450*/  IMAD.MOV.U32 R38, RZ, RZ, R36 ;  /* 0x000000ffff267224 */ /* 0x000fe400078e0024 */
[----:B------:R-:W-:-:S05]  /*1460*/  IMAD.MOV.U32 R39, RZ, RZ, R37 ;  /* 0x000000ffff277224 */ /* 0x000fca00078e0025 */
[----:B------:R-:W-:-:S08]  /*1470*/  DFMA R12, R42, R12, R14 ;  /* 0x0000000c2a0c722b */ /* 0x000fd0000000000e */
[----:B---3--:R-:W-:-:S08]  /*1480*/  DFMA R12, R42, R12, R16 ;  /* 0x0000000c2a0c722b */ /* 0x008fd00000000010 */
[----:B------:R-:W-:-:S08]  /*1490*/  DFMA R12, R42, R12, R18 ;  /* 0x0000000c2a0c722b */ /* 0x000fd00000000012 */
[----:B----4-:R-:W-:-:S08]  /*14a0*/  DFMA R12, R42, R12, R20 ;  /* 0x0000000c2a0c722b */ /* 0x010fd00000000014 */
[----:B------:R-:W-:-:S08]  /*14b0*/  DFMA R12, R42, R12, R22 ;  /* 0x0000000c2a0c722b */ /* 0x000fd00000000016 */
[----:B------:R-:W-:Y:S02]  /*14c0*/  DFMA R14, R12, R44, R44 ;  /* 0x0000002c0c0e722b */ /* 0x000fe4000000002c */
[----:B------:R-:W-:-:S10]  /*14d0*/  DFMA R12, R42, R12, 1 ;  /* 0x3ff000002a0c742b */ /* 0x000fd4000000000c */
[----:B------:R-:W-:Y:S02]  /*14e0*/  FSEL R14, R12, R14, !P0 ;  /* 0x0000000e0c0e7208 */ /* 0x000fe40004000000 */
[----:B------:R-:W-:Y:S02]  /*14f0*/  FSEL R15, R13, R15, !P0 ;  /* 0x0000000f0d0f7208 */ /* 0x000fe40004000000 */
[----:B------:R-:W-:Y:S01]  /*1500*/  LOP3.LUT P0, RZ, R25, 0x2, RZ, 0xc0, !PT ;  /* 0x0000000219ff7812 */ /* 0x000fe2000780c0ff */
[----:B------:R-:W-:-:S03]  /*1510*/  IMAD.MOV.U32 R25, RZ, RZ, 0x1 ;  /* 0x00000001ff197424 */ /* 0x000fc600078e00ff */
[----:B------:R-:W-:-:S10]  /*1520*/  DADD R12, RZ, -R14 ;  /* 0x00000000ff0c7229 */ /* 0x000fd4000000080e */
[----:B------:R-:W-:Y:S02]  /*1530*/  FSEL R44, R14, R12, !P0 ;  /* 0x0000000c0e2c7208 */ /* 0x000fe40004000000 */
[----:B------:R-:W-:Y:S01]  /*1540*/  FSEL R45, R15, R13, !P0 ;  /* 0x0000000d0f2d7208 */ /* 0x000fe20004000000 */
[----:B------:R-:W-:Y:S06]  /*1550*/  @!P2 BRA `(.L_x_21) ;  /* 0x000000000064a947 */ /* 0x000fec0003800000 */
[----:B------:R-:W-:Y:S01]  /*1560*/  UMOV UR30, 0x6dc9c883 ;  /* 0x6dc9c883001e7882 */ /* 0x000fe20000000000 */
[----:B------:R-:W-:Y:S01]  /*1570*/  UMOV UR31, 0x3fe45f30 ;  /* 0x3fe45f30001f7882 */ /* 0x000fe20000000000 */
[C---:B------:R-:W-:Y:S01]  /*1580*/  DSETP.GE.AND P0, PT, R40.reuse, 2.14748364800000000000e+09, PT ;  /* 0x41e000002800742a */ /* 0x040fe20003f06000 */
[----:B------:R-:W-:Y:S01]  /*1590*/  BSSY.RECONVERGENT B5, `(.L_x_22) ;  /* 0x0000014000057945 */ /* 0x000fe20003800200 */
[----:B------:R-:W-:Y:S01]  /*15a0*/  DMUL R12, R40, UR30 ;  /* 0x0000001e280c7c28 */ /* 0x000fe20008000000 */
[----:B------:R-:W-:Y:S01]  /*15b0*/  UMOV UR30, 0x54442d18 ;  /* 0x54442d18001e7882 */ /* 0x000fe20000000000 */
[----:B------:R-:W-:-:S08]  /*15c0*/  UMOV UR31, 0x3ff921fb ;  /* 0x3ff921fb001f7882 */ /* 0x000fd00000000000 */
        /* <DEDUP_REMOVED lines=14> */
[----:B------:R-:W-:Y:S01]  /*16b0*/  MOV R38, R20 ;  /* 0x0000001400267202 */ /* 0x000fe20000000f00 */
[----:B------:R-:W-:-:S07]  /*16c0*/  IMAD.MOV.U32 R39, RZ, RZ, R21 ;  /* 0x000000ffff277224 */ /* 0x000fce00078e0015 */
.L_x_23:
[----:B------:R-:W-:Y:S05]  /*16d0*/  BSYNC.RECONVERGENT B5 ;  /* 0x0000000000057941 */ /* 0x000fea0003800200 */
.L_x_22:
[----:B------:R-:W-:-:S07]  /*16e0*/  VIADD R25, R13, 0x1 ;  /* 0x000000010d197836 */ /* 0x000fce0000000000 */
.L_x_21:
[----:B------:R-:W-:Y:S05]  /*16f0*/  BSYNC.RECONVERGENT B4 ;  /* 0x0000000000047941 */ /* 0x000fea0003800200 */
.L_x_20:
[----:B------:R-:W-:-:S05]  /*1700*/  IMAD.SHL.U32 R12, R25, 0x40, RZ ;  /* 0x00000040190c7824 */ /* 0x000fca00078e00ff */
[----:B------:R-:W-:-:S04]  /*1710*/  LOP3.LUT R12, R12, 0x40, RZ, 0xc0, !PT ;  /* 0x000000400c0c7812 */ /* 0x000fc800078ec0ff */
[----:B------:R-:W-:-:S05]  /*1720*/  IADD3 R46, P0, PT, R12, UR26, RZ ;  /* 0x0000001a0c2e7c10 */ /* 0x000fca000ff1e0ff */
[----:B------:R-:W-:-:S05]  /*1730*/  IMAD.X R47, RZ, RZ, UR27, P0 ;  /* 0x0000001bff2f7e24 */ /* 0x000fca00080e06ff */
[----:B------:R-:W2:Y:S04]  /*1740*/  LDG.E.128.CONSTANT R12, desc[UR6][R46.64] ;  /* 0x000000062e0c7981 */ /* 0x000ea8000c1e9d00 */
[----:B------:R-:W3:Y:S04]  /*1750*/  LDG.E.128.CONSTANT R16, desc[UR6][R46.64+0x10] ;  /* 0x000010062e107981 */ /* 0x000ee8000c1e9d00 */
[----:B------:R-:W4:Y:S01]  /*1760*/  LDG.E.128.CONSTANT R20, desc[UR6][R46.64+0x20] ;  /* 0x000020062e147981 */ /* 0x000f22000c1e9d00 */
[----:B------:R-:W-:Y:S01]  /*1770*/  LOP3.LUT R29, R25, 0x1, RZ, 0xc0, !PT ;  /* 0x00000001191d7812 */ /* 0x000fe200078ec0ff */
[----:B------:R-:W-:Y:S01]  /*1780*/  IMAD.MOV.U32 R40, RZ, RZ, 0x20fd8164 ;  /* 0x20fd8164ff287424 */ /* 0x000fe200078e00ff */
[----:B------:R-:W-:-:S02]  /*1790*/  DMUL R42, R38, R38 ;  /* 0x00000026262a7228 */ /* 0x000fc40000000000 */
[----:B------:R-:W-:Y:S01]  /*17a0*/  ISETP.NE.U32.AND P0, PT, R29, 0x1, PT ;  /* 0x000000011d00780c */ /* 0x000fe20003f05070 */
[----:B------:R-:W-:Y:S01]  /*17b0*/  IMAD.MOV.U32 R29, RZ, RZ, 0x3da8ff83 ;  /* 0x3da8ff83ff1d7424 */ /* 0x000fe200078e00ff */
[----:B------:R-:W-:Y:S02]  /*17c0*/  DFMA R34, R30, R44, R34 ;  /* 0x0000002c1e22722b */ /* 0x000fe40000000022 */
[----:B------:R-:W-:Y:S02]  /*17d0*/  FSEL R40, R40, -8.06006814911005101289e+34, !P0 ;  /* 0xf9785eba28287808 */ /* 0x000fe40004000000 */
[----:B------:R-:W-:-:S06]  /*17e0*/  FSEL R41, -R29, 0.11223486810922622681, !P0 ;  /* 0x3de5db651d297808 */ /* 0x000fcc0004000100 */
[----:B--2---:R-:W-:-:S08]  /*17f0*/  DFMA R12, R42, R40, R12 ;  /* 0x000000282a0c722b */ /* 0x004fd0000000000c */
        /* <DEDUP_REMOVED lines=9> */
[----:B------:R-:W-:-:S04]  /*1890*/  LOP3.LUT P0, RZ, R25, 0x2, RZ, 0xc0, !PT ;  /* 0x0000000219ff7812 */ /* 0x000fc8000780c0ff */
[----:B------:R-:W-:-:S10]  /*18a0*/  DADD R12, RZ, -R14 ;  /* 0x00000000ff0c7229 */ /* 0x000fd4000000080e */
[----:B------:R-:W-:Y:S02]  /*18b0*/  FSEL R12, R14, R12, !P0 ;  /* 0x0000000c0e0c7208 */ /* 0x000fe40004000000 */
[----:B------:R-:W-:-:S06]  /*18c0*/  FSEL R13, R15, R13, !P0 ;  /* 0x0000000d0f0d7208 */ /* 0x000fcc0004000000 */
[----:B------:R-:W-:Y:S01]  /*18d0*/  DFMA R32, R30, R12, R32 ;  /* 0x0000000c1e20722b */ /* 0x000fe20000000020 */
[----:B------:R-:W-:Y:S01]  /*18e0*/  IMAD.MOV.U32 R13, RZ, RZ, R24 ;  /* 0x000000ffff0d7224 */ /* 0x000fe200078e0018 */
[----:B------:R-:W-:Y:S01]  /*18f0*/  MOV R12, R28 ;  /* 0x0000001c000c7202 */ /* 0x000fe20000000f00 */
[----:B------:R-:W-:Y:S08]  /*1900*/  BRA `(.L_x_24) ;  /* 0xffffffec00307947 */ /* 0x000ff0000383ffff */
.L_x_12:
[----:B------:R-:W-:Y:S05]  /*1910*/  BSYNC.RECONVERGENT B0 ;  /* 0x0000000000007941 */ /* 0x000fea0003800200 */
.L_x_2:
[----:B------:R-:W0:Y:S01]  /*1920*/  LDCU UR32, c[0x0][0x3c8] ;  /* 0x00007900ff2077ac */ /* 0x000e220008000800 */
[----:B------:R-:W-:Y:S02]  /*1930*/  IMAD.IADD R11, R10, 0x1, R11 ;  /* 0x000000010a0b7824 */ /* 0x000fe400078e020b */
[----:B------:R-:W-:Y:S01]  /*1940*/  VIADD R14, R9, 0x1 ;  /* 0x00000001090e7836 */ /* 0x000fe20000000000 */
[----:B------:R-:W-:Y:S01]  /*1950*/  UMOV UR30, 0x9999999a ;  /* 0x9999999a001e7882 */ /* 0x000fe20000000000 */
[----:B------:R-:W-:Y:S02]  /*1960*/  UMOV UR31, 0x3fb99999 ;  /* 0x3fb99999001f7882 */ /* 0x000fe40000000000 */
[----:B------:R-:W-:Y:S01]  /*1970*/  DSETP.GT.AND P0, PT, R34, UR30, PT ;  /* 0x0000001e22007e2a */ /* 0x000fe2000bf04000 */
[----:B0-----:R-:W-:-:S13]  /*1980*/  IMAD.U32 R15, RZ, RZ, UR32 ;  /* 0x00000020ff0f7e24 */ /* 0x001fda000f8e00ff */
[----:B------:R-:W-:Y:S01]  /*1990*/  @!P0 IMAD.MOV R14, RZ, RZ, R9 ;  /* 0x000000ffff0e8224 */ /* 0x000fe200078e0209 */
[----:B------:R-:W-:-:S03]  /*19a0*/  ISETP.GE.U32.AND P0, PT, R11, R15, PT ;  /* 0x0000000f0b00720c */ /* 0x000fc60003f06070 */
[----:B------:R-:W-:-:S10]  /*19b0*/  IMAD.MOV.U32 R9, RZ, RZ, R14 ;  /* 0x000000ffff097224 */ /* 0x000fd400078e000e */
[----:B------:R-:W-:Y:S05]  /*19c0*/  @!P0 BRA `(.L_x_25) ;  /* 0xffffffe800e48947 */ /* 0x000fea000383ffff */
.L_x_1:
[----:B------:R-:W-:Y:S05]  /*19d0*/  BSYNC.RECONVERGENT B1 ;  /* 0x0000000000017941 */ /* 0x000fea0003800200 */
.L_x_0:
[----:B------:R-:W-:Y:S01]  /*19e0*/  ISETP.GE.U32.AND P0, PT, R26, R15, PT ;  /* 0x0000000f1a00720c */ /* 0x000fe20003f06070 */
[----:B------:R-:W0:Y:S01]  /*19f0*/  LDCU.64 UR28, c[0x0][0x3d0] ;  /* 0x00007a00ff1c77ac */ /* 0x000e220008000a00 */
[----:B------:R-:W-:Y:S01]  /*1a00*/  BSSY.RECONVERGENT B1, `(.L_x_26) ;  /* 0x0000151000017945 */ /* 0x000fe20003800200 */
[----:B------:R-:W-:Y:S01]  /*1a10*/  IMAD.MOV.U32 R11, RZ, RZ, RZ ;  /* 0x000000ffff0b7224 */ /* 0x000fe200078e00ff */
[----:B------:R-:W1:Y:S01]  /*1a20*/  LDCU.64 UR32, c[0x4][0x48] ;  /* 0x01000900ff2077ac */ /* 0x000e620008000a00 */
[----:B------:R-:W2:Y:S08]  /*1a30*/  LDCU.64 UR30, c[0x0][0x3f8] ;  /* 0x00007f00ff1e77ac */ /* 0x000eb00008000a00 */
[----:B------:R-:W-:Y:S05]  /*1a40*/  @P0 BRA `(.L_x_27) ;  /* 0x0000001400300947 */ /* 0x000fea0003800000 */
[----:B------:R-:W-:Y:S01]  /*1a50*/  DMUL R30, RZ, +INF ;  /* 0x7ff00000ff1e7828 */ /* 0x000fe20000000000 */
[----:B------:R-:W-:Y:S01]  /*1a60*/  IMAD.MOV.U32 R11, RZ, RZ, RZ ;  /* 0x000000ffff0b7224 */ /* 0x000fe200078e00ff */
[----:B------:R-:W-:-:S09]  /*1a70*/  MOV R25, R26 ;  /* 0x0000001a00197202 */ /* 0x000fd20000000f00 */
.L_x_51:
[----:B------:R-:W3:Y:S01]  /*1a80*/  LDCU.64 UR24, c[0x0][0x398] ;  /* 0x00007300ff1877ac */ /* 0x000ee20008000a00 */
[----:B------:R-:W-:Y:S01]  /*1a90*/  BSSY.RECONVERGENT B0, `(.L_x_28) ;  /* 0x000013c000007945 */ /* 0x000fe20003800200 */
[----:B------:R-:W4:Y:S01]  /*1aa0*/  LDCU.64 UR26, c[0x0][0x3a0] ;  /* 0x00007400ff1a77ac */ /* 0x000f220008000a00 */
[----:B---3--:R-:W-:Y:S02]  /*1ab0*/  IMAD.U32 R36, RZ, RZ, UR24 ;  /* 0x00000018ff247e24 */ /* 0x008fe4000f8e00ff */
[----:B------:R-:W-:Y:S02]  /*1ac0*/  IMAD.U32 R37, RZ, RZ, UR25 ;  /* 0x00000019ff257e24 */ /* 0x000fe4000f8e00ff */
[----:B----4-:R-:W-:Y:S02]  /*1ad0*/  IMAD.U32 R34, RZ, RZ, UR26 ;  /* 0x0000001aff227e24 */ /* 0x010fe4000f8e00ff */
[----:B------:R-:W-:-:S07]  /*1ae0*/  IMAD.U32 R35, RZ, RZ, UR27 ;  /* 0x0000001bff237e24 */ /* 0x000fce000f8e00ff */
.L_x_50:
        /* <DEDUP_REMOVED lines=17> */
.L_x_30:
[----:B012---:R-:W-:Y:S05]  /*1c00*/  BSYNC.RECONVERGENT B2 ;  /* 0x0000000000027941 */ /* 0x007fea0003800200 */
.L_x_29:
        /* <DEDUP_REMOVED lines=27> */
[----:B------:R-:W-:Y:S02]  /*1dc0*/  IMAD.MOV.U32 R14, RZ, RZ, R38 ;  /* 0x000000ffff0e7224 */ /* 0x000fe400078e0026 */
[----:B------:R-:W-:Y:S01]  /*1dd0*/  IMAD.MOV.U32 R38, RZ, RZ, R16 ;  /* 0x000000ffff267224 */ /* 0x000fe200078e0010 */
[----:B------:R-:W-:-:S07]  /*1de0*/  MOV R16, 0x1e00 ;  /* 0x00001e0000107802 */ /* 0x000fce0000000f00 */
[----:B------:R-:W-:Y:S05]  /*1df0*/  CALL.REL.NOINC `($__internal_0_$__cuda_sm20_dsqrt_rn_f64_mediumpath_v1) ;  /* 0x0000003c00f87944 */ /* 0x000fea0003c00000 */
[----:B------:R-:W-:Y:S02]  /*1e00*/  IMAD.MOV.U32 R32, RZ, RZ, R14 ;  /* 0x000000ffff207224 */ /* 0x000fe400078e000e */
[----:B------:R-:W-:-:S07]  /*1e10*/  IMAD.MOV.U32 R33, RZ, RZ, R15 ;  /* 0x000000ffff217224 */ /* 0x000fce00078e000f */
.L_x_34:
[----:B------:R-:W-:Y:S05]  /*1e20*/  BSYNC.RECONVERGENT B4 ;  /* 0x0000000000047941 */ /* 0x000fea0003800200 */
.L_x_33:
        /* <DEDUP_REMOVED lines=24> */
.L_x_36:
[----:B------:R-:W-:Y:S05]  /*1fb0*/  BSYNC.RECONVERGENT B4 ;  /* 0x0000000000047941 */ /* 0x000fea0003800200 */
.L_x_35:
[C---:B------:R-:W-:Y:S02]  /*1fc0*/  DSETP.GEU.AND P2, PT, R36.reuse, R16, PT ;  /* 0x000000102400722a */ /* 0x040fe40003f4e000 */
[--C-:B------:R-:W-:Y:S02]  /*1fd0*/  DSETP.GEU.AND P0, PT, R36, R32.reuse, PT ;  /* 0x000000202400722a */ /* 0x100fe40003f0e000 */
[----:B------:R-:W-:-:S04]  /*1fe0*/  DSETP.GEU.AND P1, PT, R16, R32, PT ;  /* 0x000000201000722a */ /* 0x000fc80003f2e000 */
[----:B------:R-:W-:Y:S02]  /*1ff0*/  FSEL R15, R37, R33, !P0 ;  /* 0x00000021250f7208 */ /* 0x000fe40004000000 */
[----:B------:R-:W-:-:S04]  /*2000*/  FSEL R14, R36, R32, !P0 ;  /* 0x00000020240e7208 */ /* 0x000fc80004000000 */
[----:B------:R-:W-:Y:S02]  /*2010*/  @P2 FSEL R15, R17, R33, !P1 ;  /* 0x00000021110f2208 */ /* 0x000fe40004800000 */
[----:B------:R-:W-:-:S03]  /*2020*/  @P2 FSEL R14, R16, R32, !P1 ;  /* 0x00000020100e2208 */ /* 0x000fc60004800000 */
[----:B------:R-:W-:Y:S01]  /*2030*/  IMAD.MOV.U32 R33, RZ, RZ, R15 ;  /* 0x000000ffff217224 */ /* 0x000fe200078e000f */
[----:B------:R-:W-:Y:S01]  /*2040*/  MOV R32, R14 ;  /* 0x0000000e00207202 */ /* 0x000fe20000000f00 */
[----:B------:R-:W-:Y:S06]  /*2050*/  BRA `(.L_x_37) ;  /* 0x0000000000487947 */ /* 0x000fec0003800000 */
.L_x_32:
        /* <DEDUP_REMOVED lines=14> */
[----:B------:R-:W-:Y:S01]  /*2140*/  @P0 FSEL R32, R20, R18, !P1 ;  /* 0x0000001214200208 */ /* 0x000fe20004800000 */
[----:B------:R-:W-:Y:S01]  /*2150*/  @!P0 IMAD.MOV.U32 R32, RZ, RZ, R14 ;  /* 0x000000ffff208224 */ /* 0x000fe200078e000e */
[----:B------:R-:W-:Y:S01]  /*2160*/  @P0 FSEL R33, R21, R19, !P1 ;  /* 0x0000001315210208 */ /* 0x000fe20004800000 */
[----:B------:R-:W-:-:S07]  /*2170*/  @!P0 IMAD.MOV.U32 R33, RZ, RZ, R15 ;  /* 0x000000ffff218224 */ /* 0x000fce00078e000f */
.L_x_37:
[----:B------:R-:W-:Y:S05]  /*2180*/  BSYNC.RECONVERGENT B3 ;  /* 0x0000000000037941 */ /* 0x000fea0003800200 */
.L_x_31:
        /* <DEDUP_REMOVED lines=12> */
[----:B------:R-:W-:Y:S01]  /*2250*/  @!P0 MOV R28, R12 ;  /* 0x0000000c001c8202 */ /* 0x000fe20000000f00 */
[----:B------:R-:W-:Y:S02]  /*2260*/  @!P0 IMAD.MOV.U32 R16, RZ, RZ, R5 ;  /* 0x000000ffff108224 */ /* 0x000fe400078e0005 */
[----:B------:R-:W-:Y:S02]  /*2270*/  @P0 VIADD R24, R13, 0x1 ;  /* 0x000000010d180836 */ /* 0x000fe40000000000 */
[----:B------:R-:W-:Y:S02]  /*2280*/  @P0 IMAD.MOV.U32 R28, RZ, RZ, R12 ;  /* 0x000000ffff1c0224 */ /* 0x000fe400078e000c */
[----:B------:R-:W-:Y:S01]  /*2290*/  @P0 IMAD.MOV.U32 R16, RZ, RZ, R4 ;  /* 0x000000ffff100224 */ /* 0x000fe200078e0004 */
[----:B------:R-:W-:Y:S06]  /*22a0*/  BRA `(.L_x_40) ;  /* 0x0000000000e07947 */ /* 0x000fec0003800000 */
.L_x_41:
        /* <DEDUP_REMOVED lines=8> */
[----:B------:R-:W-:Y:S01]  /*2330*/  @!P0 IADD3 R6, PT, PT, R3, 0x1, RZ ;  /* 0x0000000103068810 */ /* 0x000fe20007ffe0ff */
[----:B------:R-:W-:-:S03]  /*2340*/  @!P0 IMAD.MOV.U32 R7, RZ, RZ, RZ ;  /* 0x000000ffff078224 */ /* 0x000fc600078e00ff */
[----:B------:R-:W-:-:S13]  /*2350*/  ISETP.NE.AND P1, PT, R2, RZ, !P0 ;  /* 0x000000ff0200720c */ /* 0x000fda0004725270 */
[----:B------:R-:W-:-:S04]  /*2360*/  @P1 IMAD.MOV R6, RZ, RZ, R3 ;  /* 0x000000ffff061224 */ /* 0x000fc800078e0203 */
[----:B------:R-:W-:-:S07]  /*2370*/  @!P0 IMAD.MOV.U32 R3, RZ, RZ, R6 ;  /* 0x000000ffff038224 */ /* 0x000fce00078e0006 */
.L_x_43:
[----:B------:R-:W-:Y:S05]  /*2380*/  BSYNC.RECONVERGENT B3 ;  /* 0x0000000000037941 */ /* 0x000fea0003800200 */
.L_x_42:
        /* <DEDUP_REMOVED lines=42> */
.L_x_40:
[----:B------:R-:W-:Y:S05]  /*2630*/  BSYNC.RECONVERGENT B2 ;  /* 0x0000000000027941 */ /* 0x000fea0003800200 */
.L_x_39:
[----:B------:R-:W0:Y:S01]  /*2640*/  I2F.F64.U32 R12, R16 ;  /* 0x00000010000c7312 */ /* 0x000e220000201800 */
[----:B------:R-:W-:Y:S02]  /*2650*/  HFMA2 R15, -RZ, RZ, 1.484375, 0 ;  /* 0x3df00000ff0f7431 */ /* 0x000fe400000001ff */
[----:B------:R-:W-:Y:S01]  /*2660*/  IMAD.MOV.U32 R14, RZ, RZ, 0x0 ;  /* 0x00000000ff0e7424 */ /* 0x000fe200078e00ff */
[----:B------:R-:W-:Y:S01]  /*2670*/  UMOV UR24, 0x54442d18 ;  /* 0x54442d1800187882 */ /* 0x000fe20000000000 */
[----:B------:R-:W-:Y:S01]  /*2680*/  UMOV UR25, 0x401921fb ;  /* 0x401921fb00197882 */ /* 0x000fe20000000000 */
[----:B------:R-:W-:Y:S01]  /*2690*/  BSSY.RECONVERGENT B4, `(.L_x_44) ;  /* 0x000001f000047945 */ /* 0x000fe20003800200 */
[----:B------:R-:W-:Y:S02]  /*26a0*/  IMAD.MOV.U32 R29, RZ, RZ, RZ ;  /* 0x000000ffff1d7224 */ /* 0x000fe400078e00ff */
[----:B------:R-:W-:Y:S02]  /*26b0*/  IMAD.MOV.U32 R44, RZ, RZ, R30 ;  /* 0x000000ffff2c7224 */ /* 0x000fe400078e001e */
        /* <DEDUP_REMOVED lines=25> */
[----:B------:R-:W-:Y:S01]  /*2850*/  IMAD.MOV.U32 R29, RZ, RZ, R13 ;  /* 0x000000ffff1d7224 */ /* 0x000fe200078e000d */
[----:B------:R-:W-:Y:S01]  /*2860*/  MOV R45, R21 ;  /* 0x00000015002d7202 */ /* 0x000fe20000000f00 */
[----:B------:R-:W-:-:S07]  /*2870*/  IMAD.MOV.U32 R44, RZ, RZ, R20 ;  /* 0x000000ffff2c7224 */ /* 0x000fce00078e0014 */
.L_x_45:
[----:B------:R-:W-:Y:S05]  /*2880*/  BSYNC.RECONVERGENT B4 ;  /* 0x0000000000047941 */ /* 0x000fea0003800200 */
.L_x_44:
        /* <DEDUP_REMOVED lines=13> */
[----:B------:R-:W-:Y:S02]  /*2960*/  FSEL R39, -R39, 0.11223486810922622681, !P0 ;  /* 0x3de5db6527277808 */ /* 0x000fe40004000100 */
[----:B------:R-:W-:-:S06]  /*2970*/  FSEL R38, R38, -8.06006814911005101289e+34, !P0 ;  /* 0xf9785eba26267808 */ /* 0x000fcc0004000000 */
        /* <DEDUP_REMOVED lines=35> */
[----:B------:R-:W-:Y:S01]  /*2bb0*/  MOV R20, R40 ;  /* 0x0000002800147202 */ /* 0x000fe20000000f00 */
[----:B------:R-:W-:Y:S01]  /*2bc0*/  IMAD.MOV.U32 R23, RZ, RZ, R41 ;  /* 0x000000ffff177224 */ /* 0x000fe200078e0029 */
[----:B------:R-:W-:-:S07]  /*2bd0*/  MOV R22, 0x2bf0 ;  /* 0x00002bf000167802 */ /* 0x000fce0000000f00 */
[----:B------:R-:W-:Y:S05]  /*2be0*/  CALL.REL.NOINC `($_Z9ux_kerneliddddddddjdPjS_S_S_y$__internal_trig_reduction_slowpathd) ;  /* 0x00000034001c7944 */ /* 0x000fea0003c00000 */
[----:B------:R-:W-:Y:S02]  /*2bf0*/  IMAD.MOV.U32 R38, RZ, RZ, R20 ;  /* 0x000000ffff267224 */ /* 0x000fe400078e0014 */
[----:B------:R-:W-:-:S07]  /*2c00*/  IMAD.MOV.U32 R39, RZ, RZ, R21 ;  /* 0x000000ffff277224 */ /* 0x000fce00078e0015 */
.L_x_49:
[----:B------:R-:W-:Y:S05]  /*2c10*/  BSYNC.RECONVERGENT B5 ;  /* 0x0000000000057941 */ /* 0x000fea0003800200 */
.L_x_48:
[----:B------:R-:W-:-:S07]  /*2c20*/  VIADD R29, R13, 0x1 ;  /* 0x000000010d1d7836 */ /* 0x000fce0000000000 */
.L_x_47:
[----:B------:R-:W-:Y:S05]  /*2c30*/  BSYNC.RECONVERGENT B4 ;  /* 0x0000000000047941 */ /* 0x000fea0003800200 */
.L_x_46:
        /* <DEDUP_REMOVED lines=8> */
[----:B------:R-:W-:Y:S01]  /*2cc0*/  DMUL R42, R38, R38 ;  /* 0x00000026262a7228 */ /* 0x000fe20000000000 */
[----:B------:R-:W-:Y:S01]  /*2cd0*/  MOV R41, 0x3da8ff83 ;  /* 0x3da8ff8300297802 */ /* 0x000fe20000000f00 */
[----:B------:R-:W-:Y:S01]  /*2ce0*/  DFMA R36, R32, R44, R36 ;  /* 0x0000002c2024722b */ /* 0x000fe20000000024 */
[----:B------:R-:W-:Y:S01]  /*2cf0*/  ISETP.NE.U32.AND P0, PT, R40, 0x1, PT ;  /* 0x000000012800780c */ /* 0x000fe20003f05070 */
[----:B------:R-:W-:-:S03]  /*2d00*/  IMAD.MOV.U32 R40, RZ, RZ, 0x20fd8164 ;  /* 0x20fd8164ff287424 */ /* 0x000fc600078e00ff */
[----:B------:R-:W-:Y:S02]  /*2d10*/  FSEL R41, -R41, 0.11223486810922622681, !P0 ;  /* 0x3de5db6529297808 */ /* 0x000fe40004000100 */
[----:B------:R-:W-:-:S06]  /*2d20*/  FSEL R40, R40, -8.06006814911005101289e+34, !P0 ;  /* 0xf9785eba28287808 */ /* 0x000fcc0004000000 */
        /* <DEDUP_REMOVED lines=15> */
[----:B------:R-:W-:Y:S02]  /*2e20*/  IMAD.MOV.U32 R13, RZ, RZ, R24 ;  /* 0x000000ffff0d7224 */ /* 0x000fe400078e0018 */
[----:B------:R-:W-:Y:S01]  /*2e30*/  IMAD.MOV.U32 R12, RZ, RZ, R28 ;  /* 0x000000ffff0c7224 */ /* 0x000fe200078e001c */
[----:B------:R-:W-:Y:S07]  /*2e40*/  BRA `(.L_x_50) ;  /* 0xffffffec00287947 */ /* 0x000fee000383ffff */
.L_x_38:
[----:B------:R-:W-:Y:S05]  /*2e50*/  BSYNC.RECONVERGENT B0 ;  /* 0x0000000000007941 */ /* 0x000fea0003800200 */
.L_x_28:
        /* <DEDUP_REMOVED lines=11> */
.L_x_27:
[----:B012---:R-:W-:Y:S05]  /*2f10*/  BSYNC.RECONVERGENT B1 ;  /* 0x0000000000017941 */ /* 0x007fea0003800200 */
.L_x_26:
[----:B------:R-:W-:Y:S01]  /*2f20*/  ISETP.GE.U32.AND P0, PT, R26, R15, PT ;  /* 0x0000000f1a00720c */ /* 0x000fe20003f06070 */
[----:B------:R-:W0:Y:S01]  /*2f30*/  LDCU.64 UR28, c[0x0][0x3d0] ;  /* 0x00007a00ff1c77ac */ /* 0x000e220008000a00 */
[----:B------:R-:W-:Y:S01]  /*2f40*/  BSSY.RECONVERGENT B1, `(.L_x_52) ;  /* 0x000014f000017945 */ /* 0x000fe20003800200 */
[----:B------:R-:W-:Y:S01]  /*2f50*/  MOV R24, RZ ;  /* 0x000000ff00187202 */ /* 0x000fe20000000f00 */
[----:B------:R-:W1:Y:S01]  /*2f60*/  LDCU.64 UR32, c[0x4][0x48] ;  /* 0x01000900ff2077ac */ /* 0x000e620008000a00 */
[----:B------:R-:W2:Y:S08]  /*2f70*/  LDCU.64 UR30, c[0x0][0x3f8] ;  /* 0x00007f00ff1e77ac */ /* 0x000eb00008000a00 */
[----:B------:R-:W-:Y:S05]  /*2f80*/  @P0 BRA `(.L_x_53) ;  /* 0x0000001400280947 */ /* 0x000fea0003800000 */
[----:B------:R-:W-:Y:S01]  /*2f90*/  DMUL R28, RZ, +INF ;  /* 0x7ff00000ff1c7828 */ /* 0x000fe20000000000 */
[----:B------:R-:W-:Y:S02]  /*2fa0*/  IMAD.MOV.U32 R24, RZ, RZ, RZ ;  /* 0x000000ffff187224 */ /* 0x000fe400078e00ff */
[----:B------:R-:W-:-:S08]  /*2fb0*/  IMAD.MOV.U32 R25, RZ, RZ, R26 ;  /* 0x000000ffff197224 */ /* 0x000fd000078e001a */
.L_x_77:
[----:B------:R-:W3:Y:S01]  /*2fc0*/  LDCU.64 UR24, c[0x0][0x3a8] ;  /* 0x00007500ff1877ac */ /* 0x000ee20008000a00 */
[----:B------:R-:W-:Y:S01]  /*2fd0*/  BSSY.RECONVERGENT B0, `(.L_x_54) ;  /* 0x000013a000007945 */ /* 0x000fe20003800200 */
[----:B------:R-:W4:Y:S01]  /*2fe0*/  LDCU.64 UR26, c[0x0][0x3b0] ;  /* 0x00007600ff1a77ac */ /* 0x000f220008000a00 */
[----:B---3--:R-:W-:Y:S02]  /*2ff0*/  IMAD.U32 R40, RZ, RZ, UR24 ;  /* 0x00000018ff287e24 */ /* 0x008fe4000f8e00ff */
[----:B------:R-:W-:Y:S02]  /*3000*/  IMAD.U32 R41, RZ, RZ, UR25 ;  /* 0x00000019ff297e24 */ /* 0x000fe4000f8e00ff */
[----:B----4-:R-:W-:Y:S02]  /*3010*/  IMAD.U32 R36, RZ, RZ, UR26 ;  /* 0x0000001aff247e24 */ /* 0x010fe4000f8e00ff */
[----:B------:R-:W-:-:S07]  /*3020*/  IMAD.U32 R37, RZ, RZ, UR27 ;  /* 0x0000001bff257e24 */ /* 0x000fce000f8e00ff */
.L_x_76:
        /* <DEDUP_REMOVED lines=17> */
.L_x_56:
[----:B012---:R-:W-:Y:S05]  /*3140*/  BSYNC.RECONVERGENT B2 ;  /* 0x0000000000027941 */ /* 0x007fea0003800200 */
.L_x_55:
        /* <DEDUP_REMOVED lines=33> */
.L_x_60:
[----:B------:R-:W-:Y:S05]  /*3360*/  BSYNC.RECONVERGENT B4 ;  /* 0x0000000000047941 */ /* 0x000fea0003800200 */
.L_x_59:
[----:B------:R-:W0:Y:S01]  /*3370*/  MUFU.RSQ64H R23, R31 ;  /* 0x0000001f00177308 */ /* 0x000e220000001c00 */
[----:B------:R-:W-:Y:S01]  /*3380*/  IADD3 R22, PT, PT, R31, -0x3500000, RZ ;  /* 0xfcb000001f167810 */ /* 0x000fe20007ffe0ff */
[----:B------:R-:W-:Y:S01]  /*3390*/  IMAD.MOV.U32 R16, RZ, RZ, 0x0 ;  /* 0x00000000ff107424 */ /* 0x000fe200078e00ff */
[----:B------:R-:W-:Y:S01]  /*33a0*/  BSSY.RECONVERGENT B4, `(.L_x_61) ;  /* 0x0000015000047945 */ /* 0x000fe20003800200 */
[----:B------:R-:W-:Y:S01]  /*33b0*/  IMAD.MOV.U32 R17, RZ, RZ, 0x3fd80000 ;  /* 0x3fd80000ff117424 */ /* 0x000fe200078e00ff */
[----:B------:R-:W-:Y:S02]  /*33c0*/  ISETP.GE.U32.AND P0, PT, R22, 0x7ca00000, PT ;  /* 0x7ca000001600780c */ /* 0x000fe40003f06070 */
        /* <DEDUP_REMOVED lines=16> */
[----:B------:R-:W-:Y:S01]  /*34d0*/  MOV R34, R14 ;  /* 0x0000000e00227202 */ /* 0x000fe20000000f00 */
[----:B------:R-:W-:-:S07]  /*34e0*/  IMAD.MOV.U32 R35, RZ, RZ, R15 ;  /* 0x000000ffff237224 */ /* 0x000fce00078e000f */
.L_x_62:
[----:B------:R-:W-:Y:S05]  /*34f0*/  BSYNC.RECONVERGENT B4 ;  /* 0x0000000000047941 */ /* 0x000fea0003800200 */
.L_x_61:
        /* <DEDUP_REMOVED lines=8> */
.L_x_58:
        /* <DEDUP_REMOVED lines=18> */
.L_x_63:
[----:B------:R-:W-:Y:S05]  /*36a0*/  BSYNC.RECONVERGENT B3 ;  /* 0x0000000000037941 */ /* 0x000fea0003800200 */
.L_x_57:
        /* <DEDUP_REMOVED lines=18> */
.L_x_67:
        /* <DEDUP_REMOVED lines=13> */
.L_x_69:
[----:B------:R-:W-:Y:S05]  /*38a0*/  BSYNC.RECONVERGENT B3 ;  /* 0x0000000000037941 */ /* 0x000fea0003800200 */
.L_x_68:
        /* <DEDUP_REMOVED lines=42> */
.L_x_66:
[----:B------:R-:W-:Y:S05]  /*3b50*/  BSYNC.RECONVERGENT B2 ;  /* 0x0000000000027941 */ /* 0x000fea0003800200 */
.L_x_65:
        /* <DEDUP_REMOVED lines=36> */
.L_x_71:
[----:B------:R-:W-:Y:S05]  /*3da0*/  BSYNC.RECONVERGENT B4 ;  /* 0x0000000000047941 */ /* 0x000fea0003800200 */
.L_x_70:
        /* <DEDUP_REMOVED lines=56> */
.L_x_75:
[----:B------:R-:W-:Y:S05]  /*4130*/  BSYNC.RECONVERGENT B5 ;  /* 0x0000000000057941 */ /* 0x000fea0003800200 */
.L_x_74:
[----:B------:R-:W-:-:S07]  /*4140*/  VIADD R33, R13, 0x1 ;  /* 0x000000010d217836 */ /* 0x000fce0000000000 */
.L_x_73:
[----:B------:R-:W-:Y:S05]  /*4150*/  BSYNC.RECONVERGENT B4 ;  /* 0x0000000000047941 */ /* 0x000fea0003800200 */
.L_x_72:
        /* <DEDUP_REMOVED lines=11> */
[----:B------:R-:W-:Y:S01]  /*4210*/  DFMA R40, R30, R46, R40 ;  /* 0x0000002e1e28722b */ /* 0x000fe20000000028 */
[----:B------:R-:W-:Y:S02]  /*4220*/  MOV R35, 0x3da8ff83 ;  /* 0x3da8ff8300237802 */ /* 0x000fe40000000f00 */
        /* <DEDUP_REMOVED lines=20> */
.L_x_64:
[----:B------:R-:W-:Y:S05]  /*4370*/  BSYNC.RECONVERGENT B0 ;  /* 0x0000000000007941 */ /* 0x000fea0003800200 */
.L_x_54:
        /* <DEDUP_REMOVED lines=11> */
.L_x_53:
[----:B012---:R-:W-:Y:S05]  /*4430*/  BSYNC.RECONVERGENT B1 ;  /* 0x0000000000017941 */ /* 0x007fea0003800200 */
.L_x_52:
        /* <DEDUP_REMOVED lines=10> */
.L_x_103:
[----:B------:R-:W3:Y:S01]  /*44e0*/  LDCU.64 UR24, c[0x0][0x3b8] ;  /* 0x00007700ff1877ac */ /* 0x000ee20008000a00 */
[----:B------:R-:W-:Y:S01]  /*44f0*/  BSSY.RECONVERGENT B0, `(.L_x_80) ;  /* 0x000013b000007945 */ /* 0x000fe20003800200 */
[----:B------:R-:W4:Y:S01]  /*4500*/  LDCU.64 UR26, c[0x0][0x3c0] ;  /* 0x00007800ff1a77ac */ /* 0x000f220008000a00 */
[----:B---3--:R-:W-:Y:S02]  /*4510*/  IMAD.U32 R34, RZ, RZ, UR24 ;  /* 0x00000018ff227e24 */ /* 0x008fe4000f8e00ff */
[----:B------:R-:W-:Y:S02]  /*4520*/  IMAD.U32 R35, RZ, RZ, UR25 ;  /* 0x00000019ff237e24 */ /* 0x000fe4000f8e00ff */
[----:B----4-:R-:W-:Y:S02]  /*4530*/  IMAD.U32 R32, RZ, RZ, UR26 ;  /* 0x0000001aff207e24 */ /* 0x010fe4000f8e00ff */
[----:B------:R-:W-:-:S07]  /*4540*/  IMAD.U32 R33, RZ, RZ, UR27 ;  /* 0x0000001bff217e24 */ /* 0x000fce000f8e00ff */
.L_x_102:
        /* <DEDUP_REMOVED lines=17> */
.L_x_82:
[----:B012---:R-:W-:Y:S05]  /*4660*/  BSYNC.RECONVERGENT B2 ;  /* 0x0000000000027941 */ /* 0x007fea0003800200 */
.L_x_81:
        /* <DEDUP_REMOVED lines=33> */
.L_x_86:
[----:B------:R-:W-:Y:S05]  /*4880*/  BSYNC.RECONVERGENT B4 ;  /* 0x0000000000047941 */ /* 0x000fea0003800200 */
.L_x_85:
        /* <DEDUP_REMOVED lines=24> */
.L_x_88:
[----:B------:R-:W-:Y:S05]  /*4a10*/  BSYNC.RECONVERGENT B4 ;  /* 0x0000000000047941 */ /* 0x000fea0003800200 */
.L_x_87:
        /* <DEDUP_REMOVED lines=8> */
.L_x_84:
        /* <DEDUP_REMOVED lines=18> */
.L_x_89:
[----:B------:R-:W-:Y:S05]  /*4bc0*/  BSYNC.RECONVERGENT B3 ;  /* 0x0000000000037941 */ /* 0x000fea0003800200 */
.L_x_83:
        /* <DEDUP_REMOVED lines=18> */
.L_x_93:
        /* <DEDUP_REMOVED lines=13> */
.L_x_95:
[----:B------:R-:W-:Y:S05]  /*4dc0*/  BSYNC.RECONVERGENT B3 ;  /* 0x0000000000037941 */ /* 0x000fea0003800200 */
.L_x_94:
        /* <DEDUP_REMOVED lines=42> */
.L_x_92:
[----:B------:R-:W-:Y:S05]  /*5070*/  BSYNC.RECONVERGENT B2 ;  /* 0x0000000000027941 */ /* 0x000fea0003800200 */
.L_x_91:
        /* <DEDUP_REMOVED lines=36> */
.L_x_97:
[----:B------:R-:W-:Y:S05]  /*52c0*/  BSYNC.RECONVERGENT B4 ;  /* 0x0000000000047941 */ /* 0x000fea0003800200 */
.L_x_96:
[----:B------:R-:W-:-:S05]  /*52d0*/  IMAD.SHL.U32 R12, R39, 0x40, RZ ;  /* 0x00000040270c7824 */ /* 0x000fca00078e00ff */
[----:B------:R-:W-:-:S04]  /*52e0*/  LOP3.LUT R12, R12, 0x40, RZ, 0xc0, !PT ;  /* 0x000000400c0c7812 */ /* 0x000fc800078ec0ff */
[----:B------:R-:W-:-:S05]  /*52f0*/  IADD3 R46, P0, PT, R12, UR32, RZ ;  /* 0x000000200c2e7c10 */ /* 0x000fca000ff1e0ff */
[----:B------:R-:W-:-:S05]  /*5300*/  IMAD.X R47, RZ, RZ, UR33, P0 ;  /* 0x00000021ff2f7e24 */ /* 0x000fca00080e06ff */
[----:B------:R-:W2:Y:S01]  /*5310*/  LDG.E.128.CONSTANT R12, desc[UR6][R46.64] ;  /* 0x000000062e0c7981 */ /* 0x000ea2000c1e9d00 */
[----:B------:R-:W-:Y:S01]  /*5320*/  LOP3.LUT R16, R39, 0x1, RZ, 0xc0, !PT ;  /* 0x0000000127107812 */ /* 0x000fe200078ec0ff */
[----:B------:R-:W-:Y:S01]  /*5330*/  IMAD.MOV.U32 R17, RZ, RZ, 0x20fd8164 ;  /* 0x20fd8164ff117424 */ /* 0x000fe200078e00ff */
[----:B------:R-:W-:Y:S01]  /*5340*/  DMUL R42, R44, R44 ;  /* 0x0000002c2c2a7228 */ /* 0x000fe20000000000 */
[----:B------:R-:W-:Y:S01]  /*5350*/  IMAD.MOV.U32 R18, RZ, RZ, 0x3da8ff83 ;  /* 0x3da8ff83ff127424 */ /* 0x000fe200078e00ff */
[----:B------:R-:W-:Y:S01]  /*5360*/  ISETP.NE.U32.AND P0, PT, R16, 0x1, PT ;  /* 0x000000011000780c */ /* 0x000fe20003f05070 */
[----:B------:R-:W3:Y:S03]  /*5370*/  LDG.E.128.CONSTANT R20, desc[UR6][R46.64+0x20] ;  /* 0x000020062e147981 */ /* 0x000ee6000c1e9d00 */
[----:B------:R-:W-:Y:S02]  /*5380*/  FSEL R16, R17, -8.06006814911005101289e+34, !P0 ;  /* 0xf9785eba11107808 */ /* 0x000fe40004000000 */
[----:B------:R-:W-:-:S06]  /*5390*/  FSEL R17, -R18, 0.11223486810922622681, !P0 ;  /* 0x3de5db6512117808 */ /* 0x000fcc0004000100 */
[C---:B--2---:R-:W-:Y:S01]  /*53a0*/  DFMA R12, R42.reuse, R16, R12 ;  /* 0x000000102a0c722b */ /* 0x044fe2000000000c */
[----:B------:R-:W2:Y:S07]  /*53b0*/  LDG.E.128.CONSTANT R16, desc[UR6][R46.64+0x10] ;  /* 0x000010062e107981 */ /* 0x000eae000c1e9d00 */
[----:B------:R-:W-:Y:S02]  /*53c0*/  DFMA R12, R42, R12, R14 ;  /* 0x0000000c2a0c722b */ /* 0x000fe4000000000e */
[----:B------:R-:W-:Y:S01]  /*53d0*/  DSETP.NEU.AND P1, PT, R40, +INF , PT ;  /* 0x7ff000002800742a */ /* 0x000fe20003f2d000 */
[----:B------:R-:W-:Y:S05]  /*53e0*/  BSSY.RECONVERGENT B4, `(.L_x_98) ;  /* 0x000002a000047945 */ /* 0x000fea0003800200 */
[----:B--2---:R-:W-:-:S08]  /*53f0*/  DFMA R12, R42, R12, R16 ;  /* 0x0000000c2a0c722b */ /* 0x004fd00000000010 */
[----:B------:R-:W-:-:S08]  /*5400*/  DFMA R12, R42, R12, R18 ;  /* 0x0000000c2a0c722b */ /* 0x000fd00000000012 */
[----:B---3--:R-:W-:-:S08]  /*5410*/  DFMA R12, R42, R12, R20 ;  /* 0x0000000c2a0c722b */ /* 0x008fd00000000014 */
[----:B------:R-:W-:-:S08]  /*5420*/  DFMA R12, R42, R12, R22 ;  /* 0x0000000c2a0c722b */ /* 0x000fd00000000016 */
[----:B------:R-:W-:Y:S02]  /*5430*/  DFMA R14, R12, R44, R44 ;  /* 0x0000002c0c0e722b */ /* 0x000fe4000000002c */
[----:B------:R-:W-:-:S10]  /*5440*/  DFMA R12, R42, R12, 1 ;  /* 0x3ff000002a0c742b */ /* 0x000fd4000000000c */
[----:B------:R-:W-:Y:S02]  /*5450*/  FSEL R14, R12, R14, !P0 ;  /* 0x0000000e0c0e7208 */ /* 0x000fe40004000000 */
[----:B------:R-:W-:-:S06]  /*5460*/  FSEL R15, R13, R15, !P0 ;  /* 0x0000000f0d0f7208 */ /* 0x000fcc0004000000 */
[----:B------:R-:W-:Y:S01]  /*5470*/  DADD R12, RZ, -R14 ;  /* 0x00000000ff0c7229 */ /* 0x000fe2000000080e */
[----:B------:R-:W-:Y:S01]  /*5480*/  LOP3.LUT P0, RZ, R39, 0x2, RZ, 0xc0, !PT ;  /* 0x0000000227ff7812 */ /* 0x000fe2000780c0ff */
[----:B------:R-:W-:Y:S02]  /*5490*/  IMAD.MOV.U32 R39, RZ, RZ, 0x1 ;  /* 0x00000001ff277424 */ /* 0x000fe400078e00ff */
[----:B------:R-:W-:Y:S02]  /*54a0*/  IMAD.MOV.U32 R42, RZ, RZ, R28 ;  /* 0x000000ffff2a7224 */ /* 0x000fe400078e001c */
[----:B------:R-:W-:-:S04]  /*54b0*/  IMAD.MOV.U32 R43, RZ, RZ, R29 ;  /* 0x000000ffff2b7224 */ /* 0x000fc800078e001d */
        /* <DEDUP_REMOVED lines=26> */
.L_x_101:
[----:B------:R-:W-:Y:S05]  /*5660*/  BSYNC.RECONVERGENT B5 ;  /* 0x0000000000057941 */ /* 0x000fea0003800200 */
.L_x_100:
[----:B------:R-:W-:-:S07]  /*5670*/  VIADD R39, R13, 0x1 ;  /* 0x000000010d277836 */ /* 0x000fce0000000000 */
.L_x_99:
[----:B------:R-:W-:Y:S05]  /*5680*/  BSYNC.RECONVERGENT B4 ;  /* 0x0000000000047941 */ /* 0x000fea0003800200 */
.L_x_98:
[----:B------:R-:W-:-:S05]  /*5690*/  IMAD.SHL.U32 R12, R39, 0x40, RZ ;  /* 0x00000040270c7824 */ /* 0x000fca00078e00ff */
[----:B------:R-:W-:-:S04]  /*56a0*/  LOP3.LUT R12, R12, 0x40, RZ, 0xc0, !PT ;  /* 0x000000400c0c7812 */ /* 0x000fc800078ec0ff */
[----:B------:R-:W-:-:S05]  /*56b0*/  IADD3 R46, P0, PT, R12, UR32, RZ ;  /* 0x000000200c2e7c10 */ /* 0x000fca000ff1e0ff */
[----:B------:R-:W-:-:S05]  /*56c0*/  IMAD.X R47, RZ, RZ, UR33, P0 ;  /* 0x00000021ff2f7e24 */ /* 0x000fca00080e06ff */
[----:B------:R-:W2:Y:S01]  /*56d0*/  LDG.E.128.CONSTANT R12, desc[UR6][R46.64] ;  /* 0x000000062e0c7981 */ /* 0x000ea2000c1e9d00 */
[----:B------:R-:W-:Y:S01]  /*56e0*/  LOP3.LUT R16, R39, 0x1, RZ, 0xc0, !PT ;  /* 0x0000000127107812 */ /* 0x000fe200078ec0ff */
[----:B------:R-:W-:Y:S01]  /*56f0*/  IMAD.MOV.U32 R17, RZ, RZ, 0x20fd8164 ;  /* 0x20fd8164ff117424 */ /* 0x000fe200078e00ff */
[----:B------:R-:W-:Y:S01]  /*5700*/  MOV R18, 0x3da8ff83 ;  /* 0x3da8ff8300127802 */ /* 0x000fe20000000f00 */
[----:B------:R-:W-:Y:S01]  /*5710*/  DMUL R40, R42, R42 ;  /* 0x0000002a2a287228 */ /* 0x000fe20000000000 */
[----:B------:R-:W-:Y:S01]  /*5720*/  ISETP.NE.U32.AND P0, PT, R16, 0x1, PT ;  /* 0x000000011000780c */ /* 0x000fe20003f05070 */
[----:B------:R-:W3:Y:S03]  /*5730*/  LDG.E.128.CONSTANT R20, desc[UR6][R46.64+0x20] ;  /* 0x000020062e147981 */ /* 0x000ee6000c1e9d00 */
[----:B------:R-:W-:Y:S02]  /*5740*/  FSEL R16, R17, -8.06006814911005101289e+34, !P0 ;  /* 0xf9785eba11107808 */ /* 0x000fe40004000000 */
[----:B------:R-:W-:-:S06]  /*5750*/  FSEL R17, -R18, 0.11223486810922622681, !P0 ;  /* 0x3de5db6512117808 */ /* 0x000fcc0004000100 */
[C---:B--2---:R-:W-:Y:S01]  /*5760*/  DFMA R12, R40.reuse, R16, R12 ;  /* 0x00000010280c722b */ /* 0x044fe2000000000c */
[----:B------:R-:W2:Y:S07]  /*5770*/  LDG.E.128.CONSTANT R16, desc[UR6][R46.64+0x10] ;  /* 0x000010062e107981 */ /* 0x000eae000c1e9d00 */
[----:B------:R-:W-:Y:S02]  /*5780*/  DFMA R12, R40, R12, R14 ;  /* 0x0000000c280c722b */ /* 0x000fe4000000000e */
[----:B------:R-:W-:-:S06]  /*5790*/  DFMA R34, R30, R44, R34 ;  /* 0x0000002c1e22722b */ /* 0x000fcc0000000022 */
        /* <DEDUP_REMOVED lines=9> */
[----:B------:R-:W-:-:S09]  /*5830*/  LOP3.LUT P0, RZ, R39, 0x2, RZ, 0xc0, !PT ;  /* 0x0000000227ff7812 */ /* 0x000fd2000780c0ff */
[----:B------:R-:W-:Y:S02]  /*5840*/  FSEL R12, R14, R12, !P0 ;  /* 0x0000000c0e0c7208 */ /* 0x000fe40004000000 */
[----:B------:R-:W-:-:S06]  /*5850*/  FSEL R13, R15, R13, !P0 ;  /* 0x0000000d0f0d7208 */ /* 0x000fcc0004000000 */
[----:B------:R-:W-:Y:S01]  /*5860*/  DFMA R32, R30, R12, R32 ;  /* 0x0000000c1e20722b */ /* 0x000fe20000000020 */
[----:B------:R-:W-:Y:S02]  /*5870*/  IMAD.MOV.U32 R13, RZ, RZ, R36 ;  /* 0x000000ffff0d7224 */ /* 0x000fe400078e0024 */
[----:B------:R-:W-:Y:S01]  /*5880*/  IMAD.MOV.U32 R12, RZ, RZ, R38 ;  /* 0x000000ffff0c7224 */ /* 0x000fe200078e0026 */
[----:B------:R-:W-:Y:S07]  /*5890*/  BRA `(.L_x_102) ;  /* 0xffffffec002c7947 */ /* 0x000fee000383ffff */
.L_x_90:
[----:B------:R-:W-:Y:S05]  /*58a0*/  BSYNC.RECONVERGENT B0 ;  /* 0x0000000000007941 */ /* 0x000fea0003800200 */
.L_x_80:
[----:B------:R-:W0:Y:S01]  /*58b0*/  LDCU UR26, c[0x0][0x3c8] ;  /* 0x00007900ff1a77ac */ /* 0x000e220008000800 */
[----:B------:R-:W-:Y:S02]  /*58c0*/  IMAD.IADD R37, R10, 0x1, R37 ;  /* 0x000000010a257824 */ /* 0x000fe400078e0225 */
[----:B------:R-:W-:Y:S01]  /*58d0*/  VIADD R14, R25, 0x1 ;  /* 0x00000001190e7836 */ /* 0x000fe20000000000 */
[----:B------:R-:W-:Y:S01]  /*58e0*/  UMOV UR24, 0x9999999a ;  /* 0x9999999a00187882 */ /* 0x000fe20000000000 */
[----:B------:R-:W-:Y:S02]  /*58f0*/  UMOV UR25, 0x3fb99999 ;  /* 0x3fb9999900197882 */ /* 0x000fe40000000000 */
[----:B------:R-:W-:-:S14]  /*5900*/  DSETP.GT.AND P0, PT, R34, UR24, PT ;  /* 0x0000001822007e2a */ /* 0x000fdc000bf04000 */
[----:B------:R-:W-:Y:S01]  /*5910*/  @!P0 IMAD.MOV R14, RZ, RZ, R25 ;  /* 0x000000ffff0e8224 */ /* 0x000fe200078e0219 */
[----:B0-----:R-:W-:-:S03]  /*5920*/  ISETP.GE.U32.AND P0, PT, R37, UR26, PT ;  /* 0x0000001a25007c0c */ /* 0x001fc6000bf06070 */
[----:B------:R-:W-:-:S10]  /*5930*/  IMAD.MOV.U32 R25, RZ, RZ, R14 ;  /* 0x000000ffff197224 */ /* 0x000fd400078e000e */
[----:B------:R-:W-:Y:S05]  /*5940*/  @!P0 BRA `(.L_x_103) ;  /* 0xffffffe800e48947 */ /* 0x000fea000383ffff */
.L_x_79:
[----:B012---:R-:W-:Y:S05]  /*5950*/  BSYNC.RECONVERGENT B1 ;  /* 0x0000000000017941 */ /* 0x007fea0003800200 */
.L_x_78:
[----:B------:R-:W0:Y:S01]  /*5960*/  S2R R3, SR_CgaCtaId ;  /* 0x0000000000037919 */ /* 0x000e220000008800 */
[----:B------:R-:W-:Y:S01]  /*5970*/  MOV R2, 0x400 ;  /* 0x0000040000027802 */ /* 0x000fe20000000f00 */
[--C-:B------:R-:W-:Y:S01]  /*5980*/  IMAD.MOV.U32 R15, RZ, RZ, R10.reuse ;  /* 0x000000ffff0f7224 */ /* 0x100fe200078e000a */
[----:B------:R-:W-:Y:S01]  /*5990*/  ISETP.GE.U32.AND P0, PT, R10, 0x2, PT ;  /* 0x000000020a00780c */ /* 0x000fe20003f06070 */
[----:B------:R-:W-:Y:S01]  /*59a0*/  IMAD.MOV.U32 R13, RZ, RZ, R10 ;  /* 0x000000ffff0d7224 */ /* 0x000fe200078e000a */
[----:B0-----:R-:W-:-:S05]  /*59b0*/  LEA R3, R3, R2, 0x18 ;  /* 0x0000000203037211 */ /* 0x001fca00078ec0ff */
[----:B------:R-:W-:Y:S01]  /*59c0*/  IMAD R14, R10, 0x4, R3 ;  /* 0x000000040a0e7824 */ /* 0x000fe200078e0203 */
[----:B------:R-:W-:-:S03]  /*59d0*/  LEA R3, R26, R3, 0x2 ;  /* 0x000000031a037211 */ /* 0x000fc600078e10ff */
[----:B------:R-:W-:Y:S02]  /*59e0*/  IMAD R17, R26, 0x4, R14 ;  /* 0x000000041a117824 */ /* 0x000fe400078e020e */
[C---:B------:R-:W-:Y:S01]  /*59f0*/  IMAD R19, R10.reuse, 0x8, R3 ;  /* 0x000000080a137824 */ /* 0x040fe200078e0203 */
[----:B------:R0:W-:Y:S01]  /*5a00*/  STS [R3], R9 ;  /* 0x0000000903007388 */ /* 0x0001e20000000800 */
[----:B------:R-:W-:-:S03]  /*5a10*/  IMAD R16, R10, 0x8, R17 ;  /* 0x000000080a107824 */ /* 0x000fc600078e0211 */
[----:B------:R0:W-:Y:S04]  /*5a20*/  STS [R17], R11 ;  /* 0x0000000b11007388 */ /* 0x0001e80000000800 */
[----:B------:R0:W-:Y:S04]  /*5a30*/  STS [R19], R24 ;  /* 0x0000001813007388 */ /* 0x0001e80000000800 */
[----:B------:R0:W-:Y:S01]  /*5a40*/  STS [R16], R25 ;  /* 0x0000001910007388 */ /* 0x0001e20000000800 */
[----:B------:R-:W-:Y:S06]  /*5a50*/  BAR.SYNC.DEFER_BLOCKING 0x0 ;  /* 0x0000000000007b1d */ /* 0x000fec0000010000 */
[----:B------:R-:W-:Y:S05]  /*5a60*/  @!P0 BRA `(.L_x_104) ;  /* 0x00000000007c8947 */ /* 0x000fea0003800000 */
[--C-:B------:R-:W-:Y:S02]  /*5a70*/  IMAD.MOV.U32 R12, RZ, RZ, R10.reuse ;  /* 0x000000ffff0c7224 */ /* 0x100fe400078e000a */
[----:B0-----:R-:W-:-:S07]  /*5a80*/  IMAD.MOV.U32 R11, RZ, RZ, R10 ;  /* 0x000000ffff0b7224 */ /* 0x001fce00078e000a */
.L_x_107:
[----:B------:R-:W-:Y:S01]  /*5a90*/  SHF.R.U32.HI R18, RZ, 0x1, R10 ;  /* 0x00000001ff127819 */ /* 0x000fe2000001160a */
[----:B------:R-:W-:Y:S03]  /*5aa0*/  BSSY.RECONVERGENT B0, `(.L_x_105) ;  /* 0x0000017000007945 */ /* 0x000fe60003800200 */
[----:B------:R-:W-:-:S13]  /*5ab0*/  ISETP.GE.U32.AND P0, PT, R26, R18, PT ;  /* 0x000000121a00720c */ /* 0x000fda0003f06070 */
[----:B0-----:R-:W-:Y:S05]  /*5ac0*/  @P0 BRA `(.L_x_106) ;  /* 0x0000000000500947 */ /* 0x001fea0003800000 */
[----:B------:R-:W-:Y:S01]  /*5ad0*/  LEA R2, R18, R3, 0x2 ;  /* 0x0000000312027211 */ /* 0x000fe200078e10ff */
[----:B------:R-:W-:Y:S04]  /*5ae0*/  LDS R5, [R3] ;  /* 0x0000000003057984 */ /* 0x000fe80000000800 */
[----:B------:R-:W0:Y:S02]  /*5af0*/  LDS R4, [R2] ;  /* 0x0000000002047984 */ /* 0x000e240000000800 */
[----:B0-----:R-:W-:Y:S02]  /*5b00*/  IMAD.IADD R4, R4, 0x1, R5 ;  /* 0x0000000104047824 */ /* 0x001fe400078e0205 */
[----:B------:R-:W-:-:S03]  /*5b10*/  IMAD R5, R18, 0x4, R17 ;  /* 0x0000000412057824 */ /* 0x000fc600078e0211 */
[----:B------:R-:W-:Y:S04]  /*5b20*/  STS [R3], R4 ;  /* 0x0000000403007388 */ /* 0x000fe80000000800 */
[----:B------:R-:W-:Y:S04]  /*5b30*/  LDS R7, [R17] ;  /* 0x0000000011077984 */ /* 0x000fe80000000800 */
[----:B------:R-:W0:Y:S02]  /*5b40*/  LDS R6, [R5] ;  /* 0x0000000005067984 */ /* 0x000e240000000800 */
[----:B0-----:R-:W-:-:S02]  /*5b50*/  IMAD.IADD R6, R6, 0x1, R7 ;  /* 0x0000000106067824 */ /* 0x001fc400078e0207 */
[----:B------:R-:W-:Y:S02]  /*5b60*/  IMAD R7, R11, 0x8, R2 ;  /* 0x000000080b077824 */ /* 0x000fe400078e0202 */
[----:B------:R-:W-:Y:S01]  /*5b70*/  IMAD R2, R12, 0x8, R5 ;  /* 0x000000080c027824 */ /* 0x000fe200078e0205 */
[----:B------:R-:W-:Y:S04]  /*5b80*/  STS [R17], R6 ;  /* 0x0000000611007388 */ /* 0x000fe80000000800 */
[----:B------:R-:W-:Y:S04]  /*5b90*/  LDS R7, [R7] ;  /* 0x0000000007077984 */ /* 0x000fe80000000800 */
[----:B------:R-:W0:Y:S02]  /*5ba0*/  LDS R8, [R19] ;  /* 0x0000000013087984 */ /* 0x000e240000000800 */
[----:B0-----:R-:W-:-:S05]  /*5bb0*/  IMAD.IADD R8, R7, 0x1, R8 ;  /* 0x0000000107087824 */ /* 0x001fca00078e0208 */
[----:B------:R-:W-:Y:S04]  /*5bc0*/  STS [R19], R8 ;  /* 0x0000000813007388 */ /* 0x000fe80000000800 */
[----:B------:R-:W-:Y:S04]  /*5bd0*/  LDS R2, [R2] ;  /* 0x0000000002027984 */ /* 0x000fe80000000800 */
[----:B------:R-:W0:Y:S02]  /*5be0*/  LDS R9, [R16] ;  /* 0x0000000010097984 */ /* 0x000e240000000800 */
[----:B0-----:R-:W-:-:S05]  /*5bf0*/  IMAD.IADD R9, R2, 0x1, R9 ;  /* 0x0000000102097824 */ /* 0x001fca00078e0209 */
[----:B------:R0:W-:Y:S02]  /*5c00*/  STS [R16], R9 ;  /* 0x0000000910007388 */ /* 0x0001e40000000800 */
.L_x_106:
[----:B------:R-:W-:Y:S05]  /*5c10*/  BSYNC.RECONVERGENT B0 ;  /* 0x0000000000007941 */ /* 0x000fea0003800200 */
.L_x_105:
[----:B------:R-:W-:Y:S01]  /*5c20*/  BAR.SYNC.DEFER_BLOCKING 0x0 ;  /* 0x0000000000007b1d */ /* 0x000fe20000010000 */
[----:B------:R-:W-:Y:S02]  /*5c30*/  ISETP.GT.U32.AND P0, PT, R10, 0x3, PT ;  /* 0x000000030a00780c */ /* 0x000fe40003f04070 */
[----:B------:R-:W-:-:S11]  /*5c40*/  MOV R10, R18 ;  /* 0x00000012000a7202 */ /* 0x000fd60000000f00 */
[----:B------:R-:W-:Y:S05]  /*5c50*/  @P0 BRA `(.L_x_107) ;  /* 0xfffffffc008c0947 */ /* 0x000fea000383ffff */
.L_x_104:
[----:B------:R-:W-:-:S13]  /*5c60*/  ISETP.NE.AND P0, PT, R26, RZ, PT ;  /* 0x000000ff1a00720c */ /* 0x000fda0003f05270 */
[----:B------:R-:W-:Y:S05]  /*5c70*/  @P0 EXIT ;  /* 0x000000000000094d */ /* 0x000fea0003800000 */
[----:B------:R-:W1:Y:S01]  /*5c80*/  S2UR UR5, SR_CgaCtaId ;  /* 0x00000000000579c3 */ /* 0x000e620000008800 */
[----:B------:R-:W-:Y:S01]  /*5c90*/  UMOV UR4, 0x400 ;  /* 0x0000040000047882 */ /* 0x000fe20000000000 */
[----:B------:R-:W-:Y:S02]  /*5ca0*/  IMAD R10, R13, 0x4, R14 ;  /* 0x000000040d0a7824 */ /* 0x000fe400078e020e */
[----:B------:R-:W-:Y:S02]  /*5cb0*/  LDS R13, [R14] ;  /* 0x000000000e0d7984 */ /* 0x000fe40000000800 */
[----:B------:R-:W-:Y:S02]  /*5cc0*/  IMAD R12, R15, 0x4, R10 ;  /* 0x000000040f0c7824 */ /* 0x000fe400078e020a */
[----:B------:R-:W-:Y:S01]  /*5cd0*/  LDS R15, [R10] ;  /* 0x000000000a0f7984 */ /* 0x000fe20000000800 */
[----:B0-----:R-:W0:Y:S03]  /*5ce0*/  LDC.64 R2, c[0x0][0x3d8] ;  /* 0x0000f600ff027b82 */ /* 0x001e260000000a00 */
[----:B------:R-:W-:Y:S05]  /*5cf0*/  LDS R17, [R12] ;  /* 0x000000000c117984 */ /* 0x000fea0000000800 */
[----:B------:R-:W2:Y:S01]  /*5d00*/  LDC.64 R4, c[0x0][0x3e0] ;  /* 0x0000f800ff047b82 */ /* 0x000ea20000000a00 */
[----:B-1----:R-:W-:-:S07]  /*5d10*/  ULEA UR4, UR5, UR4, 0x18 ;  /* 0x0000000405047291 */ /* 0x002fce000f8ec0ff */
[----:B------:R-:W1:Y:S02]  /*5d20*/  LDC.64 R6, c[0x0][0x3e8] ;  /* 0x0000fa00ff067b82 */ /* 0x000e640000000a00 */
[----:B------:R-:W3:Y:S06]  /*5d30*/  LDS R11, [UR4] ;  /* 0x00000004ff0b7984 */ /* 0x000eec0008000800 */
[----:B------:R-:W4:Y:S01]  /*5d40*/  LDC.64 R8, c[0x0][0x3f0] ;  /* 0x0000fc00ff087b82 */ /* 0x000f220000000a00 */
[----:B0-----:R-:W-:-:S04]  /*5d50*/  IMAD.WIDE.U32 R2, R0, 0x4, R2 ;  /* 0x0000000400027825 */ /* 0x001fc800078e0002 */
[----:B--2---:R-:W-:-:S04]  /*5d60*/  IMAD.WIDE.U32 R4, R0, 0x4, R4 ;  /* 0x0000000400047825 */ /* 0x004fc800078e0004 */
[----:B-1----:R-:W-:-:S04]  /*5d70*/  IMAD.WIDE.U32 R6, R0, 0x4, R6 ;  /* 0x0000000400067825 */ /* 0x002fc800078e0006 */
[----:B----4-:R-:W-:Y:S01]  /*5d80*/  IMAD.WIDE.U32 R8, R0, 0x4, R8 ;  /* 0x0000000400087825 */ /* 0x010fe200078e0008 */
[----:B---3--:R-:W-:Y:S04]  /*5d90*/  STG.E desc[UR6][R2.64], R11 ;  /* 0x0000000b02007986 */ /* 0x008fe8000c101906 */
[----:B------:R-:W-:Y:S04]  /*5da0*/  STG.E desc[UR6][R4.64], R13 ;  /* 0x0000000d04007986 */ /* 0x000fe8000c101906 */
[----:B------:R-:W-:Y:S04]  /*5db0*/  STG.E desc[UR6][R6.64], R15 ;  /* 0x0000000f06007986 */ /* 0x000fe8000c101906 */
[----:B------:R-:W-:Y:S01]  /*5dc0*/  STG.E desc[UR6][R8.64], R17 ;  /* 0x0000001108007986 */ /* 0x000fe2000c101906 */
[----:B------:R-:W-:Y:S05]  /*5dd0*/  EXIT ;  /* 0x000000000000794d */ /* 0x000fea0003800000 */
        .weak           $__internal_0_$__cuda_sm20_dsqrt_rn_f64_mediumpath_v1
        .type           $__internal_0_$__cuda_sm20_dsqrt_rn_f64_mediumpath_v1,@function
        .size           $__internal_0_$__cuda_sm20_dsqrt_rn_f64_mediumpath_v1,($_Z9ux_kerneliddddddddjdPjS_S_S_y$__internal_trig_reduction_slowpathd - $__internal_0_$__cuda_sm20_dsqrt_rn_f64_mediumpath_v1)
$__internal_0_$__cuda_sm20_dsqrt_rn_f64_mediumpath_v1:
[----:B------:R-:W-:Y:S01]  /*5de0*/  ISETP.GE.U32.AND P0, PT, R22, -0x3400000, PT ;  /* 0xfcc000001600780c */ /* 0x000fe20003f06070 */
[----:B------:R-:W-:Y:S01]  /*5df0*/  BSSY.RECONVERGENT B2, `(.L_x_108) ;  /* 0x0000024000027945 */ /* 0x000fe20003800200 */
[----:B------:R-:W-:-:S11]  /*5e00*/  IMAD.MOV.U32 R39, RZ, RZ, R17 ;  /* 0x000000ffff277224 */ /* 0x000fd600078e0011 */
[----:B------:R-:W-:Y:S05]  /*5e10*/  @!P0 BRA `(.L_x_109) ;  /* 0x0000000000208947 */ /* 0x000fea0003800000 */
[----:B------:R-:W-:-:S10]  /*5e20*/  DFMA.RM R18, R18, R14, R20 ;  /* 0x0000000e1212722b */ /* 0x000fd40000004014 */
[----:B------:R-:W-:-:S05]  /*5e30*/  IADD3 R14, P0, PT, R18, 0x1, RZ ;  /* 0x00000001120e7810 */ /* 0x000fca0007f1e0ff */
[----:B------:R-:W-:-:S06]  /*5e40*/  IMAD.X R15, RZ, RZ, R19, P0 ;  /* 0x000000ffff0f7224 */ /* 0x000fcc00000e0613 */
[----:B------:R-:W-:-:S08]  /*5e50*/  DFMA.RP R38, -R18, R14, R38 ;  /* 0x0000000e1226722b */ /* 0x000fd00000008126 */
[----:B------:R-:W-:-:S06]  /*5e60*/  DSETP.GT.AND P0, PT, R38, RZ, PT ;  /* 0x000000ff2600722a */ /* 0x000fcc0003f04000 */
[----:B------:R-:W-:Y:S02]  /*5e70*/  FSEL R14, R14, R18, P0 ;  /* 0x000000120e0e7208 */ /* 0x000fe40000000000 */
[----:B------:R-:W-:Y:S01]  /*5e80*/  FSEL R15, R15, R19, P0 ;  /* 0x000000130f0f7208 */ /* 0x000fe20000000000 */
[----:B------:R-:W-:Y:S06]  /*5e90*/  BRA `(.L_x_110) ;  /* 0x0000000000647947 */ /* 0x000fec0003800000 */
.L_x_109:
[----:B------:R-:W-:-:S14]  /*5ea0*/  DSETP.NE.AND P0, PT, R38, RZ, PT ;  /* 0x000000ff2600722a */ /* 0x000fdc0003f05000 */
[----:B------:R-:W-:Y:S05]  /*5eb0*/  @!P0 BRA `(.L_x_111) ;  /* 0x0000000000588947 */ /* 0x000fea0003800000 */
[----:B------:R-:W-:-:S13]  /*5ec0*/  ISETP.GE.AND P0, PT, R39, RZ, PT ;  /* 0x000000ff2700720c */ /* 0x000fda0003f06270 */
[----:B------:R-:W-:Y:S02]  /*5ed0*/  @!P0 IMAD.MOV.U32 R14, RZ, RZ, 0x0 ;  /* 0x00000000ff0e8424 */ /* 0x000fe400078e00ff */
[----:B------:R-:W-:Y:S01]  /*5ee0*/  @!P0 IMAD.MOV.U32 R15, RZ, RZ, -0x80000 ;  /* 0xfff80000ff0f8424 */ /* 0x000fe200078e00ff */
[----:B------:R-:W-:Y:S06]  /*5ef0*/  @!P0 BRA `(.L_x_110) ;  /* 0x00000000004c8947 */ /* 0x000fec0003800000 */
[----:B------:R-:W-:-:S13]  /*5f00*/  ISETP.GT.AND P0, PT, R39, 0x7fefffff, PT ;  /* 0x7fefffff2700780c */ /* 0x000fda0003f04270 */
[----:B------:R-:W-:Y:S05]  /*5f10*/  @P0 BRA `(.L_x_111) ;  /* 0x0000000000400947 */ /* 0x000fea0003800000 */
[----:B------:R-:W-:Y:S01]  /*5f20*/  DMUL R38, R38, 8.11296384146066816958e+31 ;  /* 0x4690000026267828 */ /* 0x000fe20000000000 */
[----:B------:R-:W-:Y:S01]  /*5f30*/  IMAD.MOV.U32 R20, RZ, RZ, RZ ;  /* 0x000000ffff147224 */ /* 0x000fe200078e00ff */
[----:B------:R-:W-:Y:S01]  /*5f40*/  MOV R14, 0x0 ;  /* 0x00000000000e7802 */ /* 0x000fe20000000f00 */
[----:B------:R-:W-:-:S03]  /*5f50*/  IMAD.MOV.U32 R15, RZ, RZ, 0x3fd80000 ;  /* 0x3fd80000ff0f7424 */ /* 0x000fc600078e00ff */
[----:B------:R-:W0:Y:S02]  /*5f60*/  MUFU.RSQ64H R21, R39 ;  /* 0x0000002700157308 */ /* 0x000e240000001c00 */
[----:B0-----:R-:W-:-:S08]  /*5f70*/  DMUL R18, R20, R20 ;  /* 0x0000001414127228 */ /* 0x001fd00000000000 */
[----:B------:R-:W-:-:S08]  /*5f80*/  DFMA R18, R38, -R18, 1 ;  /* 0x3ff000002612742b */ /* 0x000fd00000000812 */
[----:B------:R-:W-:Y:S02]  /*5f90*/  DFMA R14, R18, R14, 0.5 ;  /* 0x3fe00000120e742b */ /* 0x000fe4000000000e */
[----:B------:R-:W-:-:S08]  /*5fa0*/  DMUL R18, R20, R18 ;  /* 0x0000001214127228 */ /* 0x000fd00000000000 */
[----:B------:R-:W-:-:S08]  /*5fb0*/  DFMA R18, R14, R18, R20 ;  /* 0x000000120e12722b */ /* 0x000fd00000000014 */
[----:B------:R-:W-:Y:S02]  /*5fc0*/  DMUL R14, R38, R18 ;  /* 0x00000012260e7228 */ /* 0x000fe40000000000 */
[----:B------:R-:W-:-:S06]  /*5fd0*/  VIADD R19, R19, 0xfff00000 ;  /* 0xfff0000013137836 */ /* 0x000fcc0000000000 */
[----:B------:R-:W-:-:S08]  /*5fe0*/  DFMA R20, R14, -R14, R38 ;  /* 0x8000000e0e14722b */ /* 0x000fd00000000026 */
[----:B------:R-:W-:-:S10]  /*5ff0*/  DFMA R14, R18, R20, R14 ;  /* 0x00000014120e722b */ /* 0x000fd4000000000e */
[----:B------:R-:W-:Y:S01]  /*6000*/  VIADD R15, R15, 0xfcb00000 ;  /* 0xfcb000000f0f7836 */ /* 0x000fe20000000000 */
[----:B------:R-:W-:Y:S06]  /*6010*/  BRA `(.L_x_110) ;  /* 0x0000000000047947 */ /* 0x000fec0003800000 */
.L_x_111:
[----:B------:R-:W-:-:S11]  /*6020*/  DADD R14, R38, R38 ;  /* 0x00000000260e7229 */ /* 0x000fd60000000026 */
.L_x_110:
[----:B------:R-:W-:Y:S05]  /*6030*/  BSYNC.RECONVERGENT B2 ;  /* 0x0000000000027941 */ /* 0x000fea0003800200 */
.L_x_108:
[----:B------:R-:W-:-:S04]  /*6040*/  IMAD.MOV.U32 R17, RZ, RZ, 0x0 ;  /* 0x00000000ff117424 */ /* 0x000fc800078e00ff */
[----:B------:R-:W-:Y:S05]  /*6050*/  RET.REL.NODEC R16 `(_Z9ux_kerneliddddddddjdPjS_S_S_y) ;  /* 0xffffff9c10e87950 */ /* 0x000fea0003c3ffff */
        .type           $_Z9ux_kerneliddddddddjdPjS_S_S_y$__internal_trig_reduction_slowpathd,@function
        .size           $_Z9ux_kerneliddddddddjdPjS_S_S_y$__internal_trig_reduction_slowpathd,(.L_x_121 - $_Z9ux_kerneliddddddddjdPjS_S_S_y$__internal_trig_reduction_slowpathd)
$_Z9ux_kerneliddddddddjdPjS_S_S_y$__internal_trig_reduction_slowpathd:
[----:B------:R-:W-:Y:S01]  /*6060*/  SHF.R.U32.HI R39, RZ, 0x14, R23 ;  /* 0x00000014ff277819 */ /* 0x000fe20000011617 */
[----:B------:R-:W-:-:S03]  /*6070*/  IMAD.MOV.U32 R13, RZ, RZ, RZ ;  /* 0x000000ffff0d7224 */ /* 0x000fc600078e00ff */
[----:B------:R-:W-:-:S04]  /*6080*/  LOP3.LUT R12, R39, 0x7ff, RZ, 0xc0, !PT ;  /* 0x000007ff270c7812 */ /* 0x000fc800078ec0ff */
[----:B------:R-:W-:-:S13]  /*6090*/  ISETP.NE.AND P0, PT, R12, 0x7ff, PT ;  /* 0x000007ff0c00780c */ /* 0x000fda0003f05270 */
[----:B------:R-:W-:Y:S05]  /*60a0*/  @!P0 BRA `(.L_x_112) ;  /* 0x0000000800548947 */ /* 0x000fea0003800000 */
[----:B------:R-:W-:Y:S01]  /*60b0*/  VIADD R13, R12, 0xfffffc00 ;  /* 0xfffffc000c0d7836 */ /* 0x000fe20000000000 */
[----:B------:R-:W-:Y:S01]  /*60c0*/  BSSY.RECONVERGENT B2, `(.L_x_113) ;  /* 0x0000032000027945 */ /* 0x000fe20003800200 */
[----:B------:R-:W-:-:S03]  /*60d0*/  CS2R R52, SRZ ;  /* 0x0000000000347805 */ /* 0x000fc6000001ff00 */
[----:B------:R-:W-:Y:S02]  /*60e0*/  SHF.R.U32.HI R12, RZ, 0x6, R13 ;  /* 0x00000006ff0c7819 */ /* 0x000fe4000001160d */
[----:B------:R-:W-:Y:S02]  /*60f0*/  ISETP.GE.U32.AND P0, PT, R13, 0x80, PT ;  /* 0x000000800d00780c */ /* 0x000fe40003f06070 */
[C---:B------:R-:W-:Y:S02]  /*6100*/  IADD3 R15, PT, PT, -R12.reuse, 0x13, RZ ;  /* 0x000000130c0f7810 */ /* 0x040fe40007ffe1ff */
[----:B------:R-:W-:Y:S02]  /*6110*/  IADD3 R18, PT, PT, -R12, 0xf, RZ ;  /* 0x0000000f0c127810 */ /* 0x000fe40007ffe1ff */
[----:B------:R-:W-:-:S04]  /*6120*/  SEL R15, R15, 0x12, P0 ;  /* 0x000000120f0f7807 */ /* 0x000fc80000000000 */
[----:B------:R-:W-:-:S13]  /*6130*/  ISETP.GE.AND P0, PT, R18, R15, PT ;  /* 0x0000000f1200720c */ /* 0x000fda0003f06270 */
[----:B------:R-:W-:Y:S05]  /*6140*/  @P0 BRA `(.L_x_114) ;  /* 0x0000000000a40947 */ /* 0x000fea0003800000 */
[----:B------:R-:W0:Y:S01]  /*6150*/  LDC.64 R48, c[0x0][0x358] ;  /* 0x0000d600ff307b82 */ /* 0x000e220000000a00 */
[C---:B------:R-:W-:Y:S01]  /*6160*/  SHF.L.U64.HI R14, R20.reuse, 0xb, R23 ;  /* 0x0000000b140e7819 */ /* 0x040fe20000010217 */
[----:B------:R-:W-:Y:S01]  /*6170*/  BSSY.RECONVERGENT B3, `(.L_x_115) ;  /* 0x0000025000037945 */ /* 0x000fe20003800200 */
[----:B------:R-:W-:Y:S01]  /*6180*/  IMAD.SHL.U32 R13, R20, 0x800, RZ ;  /* 0x00000800140d7824 */ /* 0x000fe200078e00ff */
[----:B------:R-:W-:Y:S02]  /*6190*/  IADD3 R21, PT, PT, RZ, -R12, -R15 ;  /* 0x8000000cff157210 */ /* 0x000fe40007ffe80f */
[----:B------:R-:W-:Y:S02]  /*61a0*/  CS2R R52, SRZ ;  /* 0x0000000000347805 */ /* 0x000fe4000001ff00 */
[----:B------:R-:W-:Y:S02]  /*61b0*/  MOV R20, RZ ;  /* 0x000000ff00147202 */ /* 0x000fe40000000f00 */
[----:B------:R-:W-:-:S07]  /*61c0*/  LOP3.LUT R14, R14, 0x80000000, RZ, 0xfc, !PT ;  /* 0x800000000e0e7812 */ /* 0x000fce00078efcff */
.L_x_116:
[----:B------:R-:W1:Y:S01]  /*61d0*/  LDC.64 R16, c[0x4][0x40] ;  /* 0x01001000ff107b82 */ /* 0x000e620000000a00 */
[----:B0-----:R-:W-:Y:S02]  /*61e0*/  R2UR UR34, R48 ;  /* 0x00000000302272ca */ /* 0x001fe400000e0000 */
[----:B------:R-:W-:Y:S01]  /*61f0*/  R2UR UR35, R49 ;  /* 0x00000000312372ca */ /* 0x000fe200000e0000 */
[----:B-1----:R-:W-:-:S12]  /*6200*/  IMAD.WIDE R50, R18, 0x8, R16 ;  /* 0x0000000812327825 */ /* 0x002fd800078e0210 */
[----:B------:R-:W2:Y:S01]  /*6210*/  LDG.E.64.CONSTANT R50, desc[UR34][R50.64] ;  /* 0x0000002232327981 */ /* 0x000ea2000c1e9b00 */
[----:B------:R-:W-:Y:S02]  /*6220*/  IMAD.MOV.U32 R42, RZ, RZ, R52 ;  /* 0x000000ffff2a7224 */ /* 0x000fe400078e0034 */
[----:B------:R-:W-:Y:S02]  /*6230*/  IMAD.MOV.U32 R43, RZ, RZ, R53 ;  /* 0x000000ffff2b7224 */ /* 0x000fe400078e0035 */
[----:B------:R-:W-:Y:S02]  /*6240*/  VIADD R21, R21, 0x1 ;  /* 0x0000000115157836 */ /* 0x000fe40000000000 */
[----:B------:R-:W-:Y:S02]  /*6250*/  VIADD R18, R18, 0x1 ;  /* 0x0000000112127836 */ /* 0x000fe40000000000 */
[----:B--2---:R-:W-:-:S04]  /*6260*/  IMAD.WIDE.U32 R42, P3, R50, R13, R42 ;  /* 0x0000000d322a7225 */ /* 0x004fc8000786002a */
[-C--:B------:R-:W-:Y:S02]  /*6270*/  IMAD R17, R50, R14.reuse, RZ ;  /* 0x0000000e32117224 */ /* 0x080fe400078e02ff */
[C---:B------:R-:W-:Y:S02]  /*6280*/  IMAD R16, R51.reuse, R13, RZ ;  /* 0x0000000d33107224 */ /* 0x040fe400078e02ff */
[-C--:B------:R-:W-:Y:S01]  /*6290*/  IMAD R19, R51, R14.reuse, RZ ;  /* 0x0000000e33137224 */ /* 0x080fe200078e02ff */
[----:B------:R-:W-:Y:S01]  /*62a0*/  IADD3 R17, P0, PT, R17, R43, RZ ;  /* 0x0000002b11117210 */ /* 0x000fe20007f1e0ff */
[----:B------:R-:W-:Y:S02]  /*62b0*/  IMAD.MOV.U32 R52, RZ, RZ, R42 ;  /* 0x000000ffff347224 */ /* 0x000fe400078e002a */
[----:B------:R-:W-:Y:S01]  /*62c0*/  IMAD R42, R20, 0x8, R1 ;  /* 0x00000008142a7824 */ /* 0x000fe200078e0201 */
[----:B------:R-:W-:Y:S01]  /*62d0*/  IADD3 R53, P1, PT, R16, R17, RZ ;  /* 0x0000001110357210 */ /* 0x000fe20007f3e0ff */
[----:B------:R-:W-:-:S04]  /*62e0*/  IMAD.HI.U32 R17, R50, R14, RZ ;  /* 0x0000000e32117227 */ /* 0x000fc800078e00ff */
[----:B------:R-:W-:Y:S01]  /*62f0*/  IMAD.X R17, RZ, RZ, R17, P3 ;  /* 0x000000ffff117224 */ /* 0x000fe200018e0611 */
[----:B------:R0:W-:Y:S01]  /*6300*/  STL.64 [R42], R52 ;  /* 0x000000342a007387 */ /* 0x0001e20000100a00 */
[----:B------:R-:W-:-:S04]  /*6310*/  IMAD.HI.U32 R16, R51, R13, RZ ;  /* 0x0000000d33107227 */ /* 0x000fc800078e00ff */
[----:B------:R-:W-:Y:S01]  /*6320*/  VIADD R20, R20, 0x1 ;  /* 0x0000000114147836 */ /* 0x000fe20000000000 */
[----:B------:R-:W-:Y:S01]  /*6330*/  IADD3.X R16, P0, PT, R16, R17, RZ, P0, !PT ;  /* 0x0000001110107210 */ /* 0x000fe2000071e4ff */
[----:B------:R-:W-:-:S03]  /*6340*/  IMAD.HI.U32 R17, R51, R14, RZ ;  /* 0x0000000e33117227 */ /* 0x000fc600078e00ff */
[----:B------:R-:W-:Y:S01]  /*6350*/  IADD3.X R16, P1, PT, R19, R16, RZ, P1, !PT ;  /* 0x0000001013107210 */ /* 0x000fe20000f3e4ff */
[----:B------:R-:W-:Y:S01]  /*6360*/  IMAD.X R17, RZ, RZ, R17, P0 ;  /* 0x000000ffff117224 */ /* 0x000fe200000e0611 */
[----:B------:R-:W-:-:S03]  /*6370*/  ISETP.NE.AND P0, PT, R21, -0xf, PT ;  /* 0xfffffff11500780c */ /* 0x000fc60003f05270 */
[----:B0-----:R-:W-:Y:S01]  /*6380*/  IMAD.MOV.U32 R52, RZ, RZ, R16 ;  /* 0x000000ffff347224 */ /* 0x001fe200078e0010 */
[----:B------:R-:W-:-:S05]  /*6390*/  IADD3.X R17, PT, PT, RZ, R17, RZ, P1, !PT ;  /* 0x00000011ff117210 */ /* 0x000fca0000ffe4ff */
[----:B------:R-:W-:-:S04]  /*63a0*/  IMAD.MOV.U32 R53, RZ, RZ, R17 ;  /* 0x000000ffff357224 */ /* 0x000fc800078e0011 */
[----:B------:R-:W-:Y:S05]  /*63b0*/  @P0 BRA `(.L_x_116) ;  /* 0xfffffffc00840947 */ /* 0x000fea000383ffff */
[----:B------:R-:W-:Y:S05]  /*63c0*/  BSYNC.RECONVERGENT B3 ;  /* 0x0000000000037941 */ /* 0x000fea0003800200 */
.L_x_115:
[----:B------:R-:W-:-:S07]  /*63d0*/  IMAD.MOV.U32 R18, RZ, RZ, R15 ;  /* 0x000000ffff127224 */ /* 0x000fce00078e000f */
.L_x_114:
[----:B------:R-:W-:Y:S05]  /*63e0*/  BSYNC.RECONVERGENT B2 ;  /* 0x0000000000027941 */ /* 0x000fea0003800200 */
.L_x_113:
[----:B------:R-:W-:Y:S01]  /*63f0*/  LOP3.LUT P0, R39, R39, 0x3f, RZ, 0xc0, !PT ;  /* 0x0000003f27277812 */ /* 0x000fe2000780c0ff */
[----:B------:R-:W-:-:S04]  /*6400*/  IMAD.IADD R12, R12, 0x1, R18 ;  /* 0x000000010c0c7824 */ /* 0x000fc800078e0212 */
[----:B------:R-:W-:-:S05]  /*6410*/  IMAD.U32 R42, R12, 0x8, R1 ;  /* 0x000000080c2a7824 */ /* 0x000fca00078e0001 */
[----:B------:R0:W-:Y:S04]  /*6420*/  STL.64 [R42+-0x78], R52 ;  /* 0xffff88342a007387 */ /* 0x0001e80000100a00 */
[----:B------:R-:W2:Y:S04]  /*6430*/  @P0 LDL.64 R16, [R1+0x8] ;  /* 0x0000080001100983 */ /* 0x000ea80000100a00 */
[----:B------:R-:W3:Y:S04]  /*6440*/  LDL.64 R14, [R1+0x10] ;  /* 0x00001000010e7983 */ /* 0x000ee80000100a00 */
[----:B------:R-:W4:Y:S01]  /*6450*/  LDL.64 R12, [R1+0x18] ;  /* 0x00001800010c7983 */ /* 0x000f220000100a00 */
[----:B------:R-:W-:Y:S01]  /*6460*/  BSSY.RECONVERGENT B2, `(.L_x_117) ;  /* 0x0000035000027945 */ /* 0x000fe20003800200 */
[----:B--2---:R-:W-:-:S02]  /*6470*/  @P0 SHF.R.U64 R20, R16, 0x1, R17 ;  /* 0x0000000110140819 */ /* 0x004fc40000001211 */
[----:B------:R-:W-:Y:S02]  /*6480*/  @P0 SHF.R.U32.HI R21, RZ, 0x1, R17 ;  /* 0x00000001ff150819 */ /* 0x000fe40000011611 */
[----:B------:R-:W-:Y:S02]  /*6490*/  @P0 LOP3.LUT R16, R39, 0x3f, RZ, 0x3c, !PT ;  /* 0x0000003f27100812 */ /* 0x000fe400078e3cff */
[-C--:B---3--:R-:W-:Y:S02]  /*64a0*/  @P0 SHF.L.U32 R19, R14, R39.reuse, RZ ;  /* 0x000000270e130219 */ /* 0x088fe400000006ff */
[----:B------:R-:W-:Y:S02]  /*64b0*/  @P0 SHF.R.U64 R20, R20, R16, R21 ;  /* 0x0000001014140219 */ /* 0x000fe40000001215 */
[C-C-:B------:R-:W-:Y:S02]  /*64c0*/  @P0 SHF.R.U64 R17, R14.reuse, 0x1, R15.reuse ;  /* 0x000000010e110819 */ /* 0x140fe4000000120f */
[----:B------:R-:W-:-:S02]  /*64d0*/  @P0 SHF.L.U64.HI R18, R14, R39, R15 ;  /* 0x000000270e120219 */ /* 0x000fc4000001020f */
[----:B------:R-:W-:Y:S02]  /*64e0*/  @P0 LOP3.LUT R14, R19, R20, RZ, 0xfc, !PT ;  /* 0x00000014130e0212 */ /* 0x000fe400078efcff */
[----:B------:R-:W-:Y:S02]  /*64f0*/  @P0 SHF.R.U32.HI R19, RZ, 0x1, R15 ;  /* 0x00000001ff130819 */ /* 0x000fe4000001160f */
[-C--:B------:R-:W-:Y:S02]  /*6500*/  @P0 SHF.R.U32.HI R21, RZ, R16.reuse, R21 ;  /* 0x00000010ff150219 */ /* 0x080fe40000011615 */
[----:B----4-:R-:W-:Y:S02]  /*6510*/  @P0 SHF.L.U32 R20, R12, R39, RZ ;  /* 0x000000270c140219 */ /* 0x010fe400000006ff */
[----:B------:R-:W-:Y:S02]  /*6520*/  @P0 SHF.R.U64 R17, R17, R16, R19 ;  /* 0x0000001011110219 */ /* 0x000fe40000001213 */
[----:B------:R-:W-:-:S02]  /*6530*/  @P0 LOP3.LUT R15, R18, R21, RZ, 0xfc, !PT ;  /* 0x00000015120f0212 */ /* 0x000fc400078efcff */
[----:B------:R-:W-:Y:S02]  /*6540*/  @P0 SHF.L.U64.HI R39, R12, R39, R13 ;  /* 0x000000270c270219 */ /* 0x000fe4000001020d */
[----:B------:R-:W-:Y:S02]  /*6550*/  @P0 LOP3.LUT R12, R20, R17, RZ, 0xfc, !PT ;  /* 0x00000011140c0212 */ /* 0x000fe400078efcff */
[----:B------:R-:W-:Y:S02]  /*6560*/  @P0 SHF.R.U32.HI R16, RZ, R16, R19 ;  /* 0x00000010ff100219 */ /* 0x000fe40000011613 */
[C---:B------:R-:W-:Y:S02]  /*6570*/  SHF.L.U32 R17, R14.reuse, 0x2, RZ ;  /* 0x000000020e117819 */ /* 0x040fe400000006ff */
[----:B------:R-:W-:Y:S02]  /*6580*/  SHF.L.U64.HI R14, R14, 0x2, R15 ;  /* 0x000000020e0e7819 */ /* 0x000fe4000001020f */
[----:B------:R-:W-:-:S02]  /*6590*/  @P0 LOP3.LUT R13, R39, R16, RZ, 0xfc, !PT ;  /* 0x00000010270d0212 */ /* 0x000fc400078efcff */
[----:B------:R-:W-:Y:S02]  /*65a0*/  SHF.L.W.U32.HI R15, R15, 0x2, R12 ;  /* 0x000000020f0f7819 */ /* 0x000fe40000010e0c */
[----:B------:R-:W-:Y:S02]  /*65b0*/  IADD3 RZ, P0, PT, RZ, -R17, RZ ;  /* 0x80000011ffff7210 */ /* 0x000fe40007f1e0ff */
[----:B------:R-:W-:Y:S02]  /*65c0*/  LOP3.LUT R19, RZ, R14, RZ, 0x33, !PT ;  /* 0x0000000eff137212 */ /* 0x000fe400078e33ff */
[----:B------:R-:W-:Y:S02]  /*65d0*/  SHF.L.W.U32.HI R16, R12, 0x2, R13 ;  /* 0x000000020c107819 */ /* 0x000fe40000010e0d */
[----:B------:R-:W-:Y:S02]  /*65e0*/  LOP3.LUT R18, RZ, R15, RZ, 0x33, !PT ;  /* 0x0000000fff127212 */ /* 0x000fe400078e33ff */
[----:B------:R-:W-:-:S02]  /*65f0*/  IADD3.X R19, P0, PT, RZ, R19, RZ, P0, !PT ;  /* 0x00000013ff137210 */ /* 0x000fc4000071e4ff */
[----:B------:R-:W-:Y:S02]  /*6600*/  LOP3.LUT R21, RZ, R16, RZ, 0x33, !PT ;  /* 0x00000010ff157212 */ /* 0x000fe400078e33ff */
[----:B------:R-:W-:Y:S02]  /*6610*/  IADD3.X R18, P1, PT, RZ, R18, RZ, P0, !PT ;  /* 0x00000012ff127210 */ /* 0x000fe4000073e4ff */
[----:B------:R-:W-:-:S03]  /*6620*/  ISETP.GT.U32.AND P3, PT, R15, -0x1, PT ;  /* 0xffffffff0f00780c */ /* 0x000fc60003f64070 */
[----:B------:R-:W-:Y:S01]  /*6630*/  IMAD.X R21, RZ, RZ, R21, P1 ;  /* 0x000000ffff157224 */ /* 0x000fe200008e0615 */
[----:B------:R-:W-:-:S04]  /*6640*/  ISETP.GT.AND.EX P0, PT, R16, -0x1, PT, P3 ;  /* 0xffffffff1000780c */ /* 0x000fc80003f04330 */
[----:B------:R-:W-:Y:S02]  /*6650*/  SEL R12, R16, R21, P0 ;  /* 0x00000015100c7207 */ /* 0x000fe40000000000 */
[----:B------:R-:W-:Y:S02]  /*6660*/  SEL R15, R15, R18, P0 ;  /* 0x000000120f0f7207 */ /* 0x000fe40000000000 */
[----:B------:R-:W-:Y:S02]  /*6670*/  ISETP.NE.U32.AND P1, PT, R12, RZ, PT ;  /* 0x000000ff0c00720c */ /* 0x000fe40003f25070 */
[----:B------:R-:W-:Y:S02]  /*6680*/  SEL R14, R14, R19, P0 ;  /* 0x000000130e0e7207 */ /* 0x000fe40000000000 */
[----:B------:R-:W-:Y:S01]  /*6690*/  SEL R21, R15, R12, !P1 ;  /* 0x0000000c0f157207 */ /* 0x000fe20004800000 */
[----:B------:R-:W-:-:S03]  /*66a0*/  @!P0 IMAD.MOV R17, RZ, RZ, -R17 ;  /* 0x000000ffff118224 */ /* 0x000fc600078e0a11 */
[----:B------:R-:W1:Y:S02]  /*66b0*/  FLO.U32 R18, R21 ;  /* 0x0000001500127300 */ /* 0x000e6400000e0000 */
[C---:B-1----:R-:W-:Y:S02]  /*66c0*/  IADD3 R20, PT, PT, -R18.reuse, 0x1f, RZ ;  /* 0x0000001f12147810 */ /* 0x042fe40007ffe1ff */
[----:B------:R-:W-:-:S03]  /*66d0*/  IADD3 R18, PT, PT, -R18, 0x3f, RZ ;  /* 0x0000003f12127810 */ /* 0x000fc60007ffe1ff */
[----:B------:R-:W-:-:S05]  /*66e0*/  @P1 IMAD.MOV R18, RZ, RZ, R20 ;  /* 0x000000ffff121224 */ /* 0x000fca00078e0214 */
[----:B------:R-:W-:-:S13]  /*66f0*/  ISETP.NE.AND P1, PT, R18, RZ, PT ;  /* 0x000000ff1200720c */ /* 0x000fda0003f25270 */
[----:B0-----:R-:W-:Y:S05]  /*6700*/  @!P1 BRA `(.L_x_118) ;  /* 0x0000000000289947 */ /* 0x001fea0003800000 */
[C---:B------:R-:W-:Y:S02]  /*6710*/  LOP3.LUT R20, R18.reuse, 0x3f, RZ, 0xc0, !PT ;  /* 0x0000003f12147812 */ /* 0x040fe400078ec0ff */
[--C-:B------:R-:W-:Y:S02]  /*6720*/  SHF.R.U64 R17, R17, 0x1, R14.reuse ;  /* 0x0000000111117819 */ /* 0x100fe4000000120e */
[----:B------:R-:W-:Y:S02]  /*6730*/  SHF.R.U32.HI R14, RZ, 0x1, R14 ;  /* 0x00000001ff0e7819 */ /* 0x000fe4000001160e */
[----:B------:R-:W-:Y:S02]  /*6740*/  LOP3.LUT R19, R18, 0x3f, RZ, 0xc, !PT ;  /* 0x0000003f12137812 */ /* 0x000fe400078e0cff */
[CC--:B------:R-:W-:Y:S02]  /*6750*/  SHF.L.U64.HI R12, R15.reuse, R20.reuse, R12 ;  /* 0x000000140f0c7219 */ /* 0x0c0fe4000001020c */
[----:B------:R-:W-:-:S02]  /*6760*/  SHF.L.U32 R15, R15, R20, RZ ;  /* 0x000000140f0f7219 */ /* 0x000fc400000006ff */
[-CC-:B------:R-:W-:Y:S02]  /*6770*/  SHF.R.U64 R20, R17, R19.reuse, R14.reuse ;  /* 0x0000001311147219 */ /* 0x180fe4000000120e */
[----:B------:R-:W-:Y:S02]  /*6780*/  SHF.R.U32.HI R19, RZ, R19, R14 ;  /* 0x00000013ff137219 */ /* 0x000fe4000001160e */
[----:B------:R-:W-:Y:S02]  /*6790*/  LOP3.LUT R15, R15, R20, RZ, 0xfc, !PT ;  /* 0x000000140f0f7212 */ /* 0x000fe400078efcff */
[----:B------:R-:W-:-:S07]  /*67a0*/  LOP3.LUT R12, R12, R19, RZ, 0xfc, !PT ;  /* 0x000000130c0c7212 */ /* 0x000fce00078efcff */
.L_x_118:
[----:B------:R-:W-:Y:S05]  /*67b0*/  BSYNC.RECONVERGENT B2 ;  /* 0x0000000000027941 */ /* 0x000fea0003800200 */
.L_x_117:
[----:B------:R-:W-:Y:S01]  /*67c0*/  IMAD.WIDE.U32 R42, R15, 0x2168c235, RZ ;  /* 0x2168c2350f2a7825 */ /* 0x000fe200078e00ff */
[----:B------:R-:W-:-:S03]  /*67d0*/  SHF.R.U32.HI R13, RZ, 0x1e, R13 ;  /* 0x0000001eff0d7819 */ /* 0x000fc6000001160d */
[----:B------:R-:W-:Y:S01]  /*67e0*/  IMAD.MOV.U32 R20, RZ, RZ, R43 ;  /* 0x000000ffff147224 */ /* 0x000fe200078e002b */
[----:B------:R-:W-:Y:S01]  /*67f0*/  IADD3 RZ, P1, PT, R42, R42, RZ ;  /* 0x0000002a2aff7210 */ /* 0x000fe20007f3e0ff */
[----:B------:R-:W-:Y:S01]  /*6800*/  IMAD.MOV.U32 R21, RZ, RZ, RZ ;  /* 0x000000ffff157224 */ /* 0x000fe200078e00ff */
[----:B------:R-:W-:Y:S01]  /*6810*/  LEA.HI R13, R16, R13, RZ, 0x1 ;  /* 0x0000000d100d7211 */ /* 0x000fe200078f08ff */
[----:B------:R-:W-:-:S04]  /*6820*/  IMAD.HI.U32 R14, R12, -0x36f0255e, RZ ;  /* 0xc90fdaa20c0e7827 */ /* 0x000fc800078e00ff */
[----:B------:R-:W-:-:S04]  /*6830*/  IMAD.WIDE.U32 R20, R15, -0x36f0255e, R20 ;  /* 0xc90fdaa20f147825 */ /* 0x000fc800078e0014 */
[C---:B------:R-:W-:Y:S02]  /*6840*/  IMAD R17, R12.reuse, -0x36f0255e, RZ ;  /* 0xc90fdaa20c117824 */ /* 0x040fe400078e02ff */
[----:B------:R-:W-:-:S04]  /*6850*/  IMAD.WIDE.U32 R20, P3, R12, 0x2168c235, R20 ;  /* 0x2168c2350c147825 */ /* 0x000fc80007860014 */
[----:B------:R-:W-:Y:S01]  /*6860*/  IMAD.X R14, RZ, RZ, R14, P3 ;  /* 0x000000ffff0e7224 */ /* 0x000fe200018e060e */
[----:B------:R-:W-:Y:S02]  /*6870*/  IADD3 R17, P3, PT, R17, R21, RZ ;  /* 0x0000001511117210 */ /* 0x000fe40007f7e0ff */
[----:B------:R-:W-:Y:S02]  /*6880*/  IADD3.X RZ, P1, PT, R20, R20, RZ, P1, !PT ;  /* 0x0000001414ff7210 */ /* 0x000fe40000f3e4ff */
[C---:B------:R-:W-:Y:S01]  /*6890*/  ISETP.GT.U32.AND P4, PT, R17.reuse, RZ, PT ;  /* 0x000000ff1100720c */ /* 0x040fe20003f84070 */
[----:B------:R-:W-:Y:S01]  /*68a0*/  IMAD.X R15, RZ, RZ, R14, P3 ;  /* 0x000000ffff0f7224 */ /* 0x000fe200018e060e */
[----:B------:R-:W-:-:S04]  /*68b0*/  IADD3.X R14, P3, PT, R17, R17, RZ, P1, !PT ;  /* 0x00000011110e7210 */ /* 0x000fc80000f7e4ff */
[C---:B------:R-:W-:Y:S02]  /*68c0*/  ISETP.GT.AND.EX P1, PT, R15.reuse, RZ, PT, P4 ;  /* 0x000000ff0f00720c */ /* 0x040fe40003f24340 */
[----:B------:R-:W-:Y:S02]  /*68d0*/  IADD3.X R12, PT, PT, R15, R15, RZ, P3, !PT ;  /* 0x0000000f0f0c7210 */ /* 0x000fe40001ffe4ff */
[----:B------:R-:W-:Y:S02]  /*68e0*/  SEL R14, R14, R17, P1 ;  /* 0x000000110e0e7207 */ /* 0x000fe40000800000 */
[----:B------:R-:W-:Y:S02]  /*68f0*/  SEL R12, R12, R15, P1 ;  /* 0x0000000f0c0c7207 */ /* 0x000fe40000800000 */
[----:B------:R-:W-:-:S05]  /*6900*/  IADD3 R15, P3, PT, R14, 0x1, RZ ;  /* 0x000000010e0f7810 */ /* 0x000fca0007f7e0ff */
[----:B------:R-:W-:-:S05]  /*6910*/  IMAD.X R12, RZ, RZ, R12, P3 ;  /* 0x000000ffff0c7224 */ /* 0x000fca00018e060c */
[----:B------:R-:W-:-:S04]  /*6920*/  SHF.R.U64 R15, R15, 0xa, R12 ;  /* 0x0000000a0f0f7819 */ /* 0x000fc8000000120c */
[----:B------:R-:W-:Y:S02]  /*6930*/  IADD3 R17, P3, PT, R15, 0x1, RZ ;  /* 0x000000010f117810 */ /* 0x000fe40007f7e0ff */
[----:B------:R-:W-:Y:S02]  /*6940*/  SEL R15, RZ, 0xffffffff, !P1 ;  /* 0xffffffffff0f7807 */ /* 0x000fe40004800000 */
[----:B------:R-:W-:Y:S02]  /*6950*/  LEA.HI.X R12, R12, RZ, RZ, 0x16, P3 ;  /* 0x000000ff0c0c7211 */ /* 0x000fe400018fb4ff */
[----:B------:R-:W-:Y:S01]  /*6960*/  LOP3.LUT P1, R14, R23, 0x80000000, RZ, 0xc0, !PT ;  /* 0x80000000170e7812 */ /* 0x000fe2000782c0ff */
[----:B------:R-:W-:Y:S01]  /*6970*/  IMAD.IADD R15, R15, 0x1, -R18 ;  /* 0x000000010f0f7824 */ /* 0x000fe200078e0a12 */
[--C-:B------:R-:W-:Y:S02]  /*6980*/  SHF.R.U64 R17, R17, 0x1, R12.reuse ;  /* 0x0000000111117819 */ /* 0x100fe4000000120c */
[----:B------:R-:W-:Y:S01]  /*6990*/  SHF.R.U32.HI R12, RZ, 0x1, R12 ;  /* 0x00000001ff0c7819 */ /* 0x000fe2000001160c */
[----:B------:R-:W-:Y:S01]  /*69a0*/  IMAD.SHL.U32 R15, R15, 0x100000, RZ ;  /* 0x001000000f0f7824 */ /* 0x000fe200078e00ff */
[----:B------:R-:W-:-:S02]  /*69b0*/  IADD3 R20, P3, P4, RZ, RZ, R17 ;  /* 0x000000ffff147210 */ /* 0x000fc40007c7e011 */
[----:B------:R-:W-:Y:S02]  /*69c0*/  @!P0 LOP3.LUT R14, R14, 0x80000000, RZ, 0x3c, !PT ;  /* 0x800000000e0e8812 */ /* 0x000fe400078e3cff */
[----:B------:R-:W-:-:S03]  /*69d0*/  IADD3.X R15, PT, PT, R15, 0x3fe00000, R12, P3, P4 ;  /* 0x3fe000000f0f7810 */ /* 0x000fc60001fe840c */
[----:B------:R-:W-:Y:S01]  /*69e0*/  @P1 IMAD.MOV R13, RZ, RZ, -R13 ;  /* 0x000000ffff0d1224 */ /* 0x000fe200078e0a0d */
[----:B------:R-:W-:-:S07]  /*69f0*/  LOP3.LUT R23, R15, R14, RZ, 0xfc, !PT ;  /* 0x0000000e0f177212 */ /* 0x000fce00078efcff */
.L_x_112:
[----:B------:R-:W-:Y:S02]  /*6a00*/  IMAD.MOV.U32 R21, RZ, RZ, R23 ;  /* 0x000000ffff157224 */ /* 0x000fe400078e0017 */
[----:B------:R-:W-:-:S04]  /*6a10*/  IMAD.MOV.U32 R23, RZ, RZ, 0x0 ;  /* 0x00000000ff177424 */ /* 0x000fc800078e00ff */
[----:B------:R-:W-:Y:S05]  /*6a20*/  RET.REL.NODEC R22 `(_Z9ux_kerneliddddddddjdPjS_S_S_y) ;  /* 0xffffff9416747950 */ /* 0x000fea0003c3ffff */
.L_x_119:
[----:B------:R-:W-:-:S00]  /*6a30*/  BRA `(.L_x_119) ;  /* 0xfffffffc00fc7947 */ /* 0x000fc0000383ffff */
[----:B------:R-:W-:-:S00]  /*6a40*/  NOP ;  /* 0x0000000000007918 */ /* 0x000fc00000000000 */
        /* <DEDUP_REMOVED lines=11> */
.L_x_121:


//--------------------- .nv.global.init           --------------------------
	.section	.nv.global.init,"aw",@progbits
	.align	16
.nv.global.init:
	.type		__cudart_sin_cos_coeffs,@object
	.size		__cudart_sin_cos_coeffs,(__cudart_i2opi_d - __cudart_sin_cos_coeffs)
__cudart_sin_cos_coeffs:
        /*0000*/ 	.byte	0x46, 0xd2, 0xb0, 0x2c, 0xf1, 0xe5, 0x5a, 0xbe, 0x92, 0xe3, 0xac, 0x69, 0xe3, 0x1d, 0xc7, 0x3e
        /*0010*/ 	.byte	0xa1, 0x62, 0xdb, 0x19, 0xa0, 0x01, 0x2a, 0xbf, 0x18, 0x08, 0x11, 0x11, 0x11, 0x11, 0x81, 0x3f
        /*0020*/ 	.byte	0x54, 0x55, 0x55, 0x55, 0x55, 0x55, 0xc5, 0xbf, 0x00, 0x00, 0x00, 0x00, 0x00, 0x00, 0x00, 0x00
        /*0030*/ 	.byte	0x00, 0x00, 0x00, 0x00, 0x00, 0x00, 0x00, 0x00, 0x64, 0x81, 0xfd, 0x20, 0x83, 0xff, 0xa8, 0xbd
        /*0040*/ 	.byte	0x28, 0x85, 0xef, 0xc1, 0xa7, 0xee, 0x21, 0x3e, 0xd9, 0xe6, 0x06, 0x8e, 0x4f, 0x7e, 0x92, 0xbe
        /*0050*/ 	.byte	0xe9, 0xbc, 0xdd, 0x19, 0xa0, 0x01, 0xfa, 0x3e, 0x47, 0x5d, 0xc1, 0x16, 0x6c, 0xc1, 0x56, 0xbf
        /*0060*/ 	.byte	0x51, 0x55, 0x55, 0x55, 0x55, 0x55, 0xa5, 0x3f, 0x00, 0x00, 0x00, 0x00, 0x00, 0x00, 0xe0, 0xbf
        /*0070*/ 	.byte	0x00, 0x00, 0x00, 0x00, 0x00, 0x00, 0xf0, 0x3f, 0x00, 0x00, 0x00, 0x00, 0x00, 0x00, 0x00, 0x00
	.type		__cudart_i2opi_d,@object
	.size		__cudart_i2opi_d,(mrg32k3aM1SubSeq - __cudart_i2opi_d)
__cudart_i2opi_d:
        /* <DEDUP_REMOVED lines=9> */
	.type		mrg32k3aM1SubSeq,@object
	.size		mrg32k3aM1SubSeq,(mrg32k3aM2SubSeq - mrg32k3aM1SubSeq)
mrg32k3aM1SubSeq:
        /* <DEDUP_REMOVED lines=126> */
	.type		mrg32k3aM2SubSeq,@object
	.size		mrg32k3aM2SubSeq,(mrg32k3aM1 - mrg32k3aM2SubSeq)
mrg32k3aM2SubSeq:
        /* <DEDUP_REMOVED lines=126> */
	.type		mrg32k3aM1,@object
	.size		mrg32k3aM1,(mrg32k3aM1Seq - mrg32k3aM1)
mrg32k3aM1:
        /* <DEDUP_REMOVED lines=144> */
	.type		mrg32k3aM1Seq,@object
	.size		mrg32k3aM1Seq,(mrg32k3aM2 - mrg32k3aM1Seq)
mrg32k3aM1Seq:
        /* <DEDUP_REMOVED lines=144> */
	.type		mrg32k3aM2,@object
	.size		mrg32k3aM2,(mrg32k3aM2Seq - mrg32k3aM2)
mrg32k3aM2:
        /* <DEDUP_REMOVED lines=144> */
	.type		mrg32k3aM2Seq,@object
	.size		mrg32k3aM2Seq,(precalc_xorwow_matrix - mrg32k3aM2Seq)
mrg32k3aM2Seq:
        /* <DEDUP_REMOVED lines=144> */
	.type		precalc_xorwow_matrix,@object
	.size		precalc_xorwow_matrix,(precalc_xorwow_offset_matrix - precalc_xorwow_matrix)
precalc_xorwow_matrix:
        /* <DEDUP_REMOVED lines=6400> */
	.type		precalc_xorwow_offset_matrix,@object
	.size		precalc_xorwow_offset_matrix,(.L_1 - precalc_xorwow_offset_matrix)
precalc_xorwow_offset_matrix:
        /* <DEDUP_REMOVED lines=6400> */
.L_1:


//--------------------- .nv.shared._Z9ux_kerneliddddddddjdPjS_S_S_y --------------------------
	.section	.nv.shared._Z9ux_kerneliddddddddjdPjS_S_S_y,"aw",@nobits
	.sectionflags	@""
	.align	16
	.zero		1024


//--------------------- .nv.shared.reserved.0     --------------------------
	.section	.nv.shared.reserved.0,"aw",@nobits
	.weak		__nv_reservedSMEM_offset_0_alias
	.size		__nv_reservedSMEM_offset_0_alias, 0, 64
	.other		__nv_reservedSMEM_offset_0_alias,@"STO_CUDA_RESERVED_SHARED STV_DEFAULT"
__nv_reservedSMEM_offset_0_alias:
	.zero		0
	.zero		64


//--------------------- .nv.constant0._Z9ux_kerneliddddddddjdPjS_S_S_y --------------------------
	.section	.nv.constant0._Z9ux_kerneliddddddddjdPjS_S_S_y,"a",@progbits
	.sectionflags	@""
	.align	4
.nv.constant0._Z9ux_kerneliddddddddjdPjS_S_S_y:
	.zero		1024


//--------------------- SYMBOLS --------------------------

	.type		.nv.reservedSmem.offset0,@object
	.size		.nv.reservedSmem.offset0,0x4
	.type		.nv.reservedSmem.cap,@object
	.size		.nv.reservedSmem.cap,0x4
